//
// Generated by NVIDIA NVVM Compiler
//
// Compiler Build ID: CL-36424714
// Cuda compilation tools, release 13.0, V13.0.88
// Based on NVVM 20.0.0
//

.version 9.0
.target sm_100
.address_size 64

	// .globl	_Z12simulate_spnP3SPNi
.extern .func  (.param .b32 func_retval0) vprintf
(
	.param .b64 vprintf_param_0,
	.param .b64 vprintf_param_1
)
;
.global .align 4 .b8 precalc_xorwow_matrix[102400];
.global .align 4 .b8 precalc_xorwow_offset_matrix[102400];
.global .align 4 .b8 mrg32k3aM1[2304];
.global .align 4 .b8 mrg32k3aM2[2304];
.global .align 4 .b8 mrg32k3aM1SubSeq[2016];
.global .align 4 .b8 mrg32k3aM2SubSeq[2016];
.global .align 4 .b8 mrg32k3aM1Seq[2304];
.global .align 4 .b8 mrg32k3aM2Seq[2304];
.const .align 8 .b8 __cr_lgamma_table[72];
.global .align 1 .b8 $str[24] = {67, 104, 101, 99, 107, 105, 110, 103, 32, 112, 108, 97, 99, 101, 91, 37, 100, 93, 58, 32, 37, 100, 10};
.global .align 1 .b8 $str$1[25] = {78, 111, 32, 116, 114, 97, 110, 115, 105, 116, 105, 111, 110, 32, 105, 115, 32, 114, 101, 97, 100, 121, 46, 10};
.global .align 1 .b8 $str$2[39] = {70, 105, 114, 101, 100, 32, 116, 114, 97, 110, 115, 105, 116, 105, 111, 110, 32, 119, 105, 116, 104, 32, 102, 105, 114, 105, 110, 103, 32, 116, 105, 109, 101, 58, 32, 37, 102, 10};

.visible .entry _Z12simulate_spnP3SPNi(
	.param .u64 .ptr .align 1 _Z12simulate_spnP3SPNi_param_0,
	.param .u32 _Z12simulate_spnP3SPNi_param_1
)
{
	.local .align 8 .b8 	__local_depot0[56];
	.reg .b64 	%SP;
	.reg .b64 	%SPL;
	.reg .pred 	%p<96>;
	.reg .b16 	%rs<12>;
	.reg .b32 	%r<1276>;
	.reg .b32 	%f<36>;
	.reg .b64 	%rd<113>;
	.reg .b64 	%fd<2>;

	mov.u64 	%SPL, __local_depot0;
	cvta.local.u64 	%SP, %SPL;
	ld.param.u64 	%rd39, [_Z12simulate_spnP3SPNi_param_0];
	cvta.to.global.u64 	%rd1, %rd39;
	add.u64 	%rd40, %SP, 48;
	add.u64 	%rd2, %SPL, 48;
	mov.u32 	%r573, %tid.x;
	mov.u32 	%r574, %ctaid.x;
	mov.u32 	%r575, %ntid.x;
	mad.lo.s32 	%r1, %r574, %r575, %r573;
	ld.global.u32 	%r977, [%rd1+8];
	setp.lt.s32 	%p1, %r977, 1;
	@%p1 bra 	$L__BB0_4;
	add.u64 	%rd3, %SPL, 0;
	mov.b32 	%r976, 0;
$L__BB0_2:
	ld.global.u64 	%rd99, [%rd1];
	mul.wide.u32 	%rd42, %r976, 40;
	add.s64 	%rd43, %rd99, %rd42;
	ld.u32 	%r577, [%rd43+8];
	setp.lt.s32 	%p2, %r577, 1;
	mov.b16 	%rs2, 1;
	mov.u16 	%rs11, %rs2;
	@%p2 bra 	$L__BB0_41;
	ld.global.u64 	%rd97, [%rd1+16];
	mov.b32 	%r978, 0;
	bra.uni 	$L__BB0_40;
$L__BB0_4:
	setp.lt.s32 	%p71, %r977, 1;
	mov.b64 	%rd104, 0;
	@%p71 bra 	$L__BB0_31;
	ld.global.u64 	%rd6, [%rd1];
	and.b32  	%r5, %r977, 3;
	setp.lt.u32 	%p72, %r977, 4;
	mov.b64 	%rd104, 0;
	mov.b32 	%r1272, 0;
	@%p72 bra 	$L__BB0_24;
	and.b32  	%r1272, %r977, 2147483644;
	neg.s32 	%r1271, %r1272;
	add.s64 	%rd101, %rd6, 80;
	mov.b64 	%rd104, 0;
$L__BB0_7:
	ld.u8 	%rs5, [%rd101+-48];
	setp.eq.s16 	%p73, %rs5, 0;
	@%p73 bra 	$L__BB0_11;
	setp.eq.s64 	%p74, %rd104, 0;
	@%p74 bra 	$L__BB0_10;
	ld.f32 	%f25, [%rd101+-52];
	ld.f32 	%f26, [%rd104+28];
	setp.geu.f32 	%p75, %f25, %f26;
	@%p75 bra 	$L__BB0_11;
$L__BB0_10:
	add.s64 	%rd104, %rd101, -80;
$L__BB0_11:
	ld.u8 	%rs6, [%rd101+-8];
	setp.eq.s16 	%p76, %rs6, 0;
	@%p76 bra 	$L__BB0_15;
	setp.eq.s64 	%p77, %rd104, 0;
	@%p77 bra 	$L__BB0_14;
	ld.f32 	%f27, [%rd101+-12];
	ld.f32 	%f28, [%rd104+28];
	setp.geu.f32 	%p78, %f27, %f28;
	@%p78 bra 	$L__BB0_15;
$L__BB0_14:
	add.s64 	%rd104, %rd101, -40;
$L__BB0_15:
	ld.u8 	%rs7, [%rd101+32];
	setp.eq.s16 	%p79, %rs7, 0;
	@%p79 bra 	$L__BB0_19;
	setp.eq.s64 	%p80, %rd104, 0;
	@%p80 bra 	$L__BB0_18;
	ld.f32 	%f29, [%rd101+28];
	ld.f32 	%f30, [%rd104+28];
	setp.geu.f32 	%p81, %f29, %f30;
	@%p81 bra 	$L__BB0_19;
$L__BB0_18:
	mov.u64 	%rd104, %rd101;
$L__BB0_19:
	ld.u8 	%rs8, [%rd101+72];
	setp.eq.s16 	%p82, %rs8, 0;
	@%p82 bra 	$L__BB0_23;
	setp.eq.s64 	%p83, %rd104, 0;
	@%p83 bra 	$L__BB0_22;
	ld.f32 	%f31, [%rd101+68];
	ld.f32 	%f32, [%rd104+28];
	setp.geu.f32 	%p84, %f31, %f32;
	@%p84 bra 	$L__BB0_23;
$L__BB0_22:
	add.s64 	%rd104, %rd101, 40;
$L__BB0_23:
	add.s32 	%r1271, %r1271, 4;
	add.s64 	%rd101, %rd101, 160;
	setp.ne.s32 	%p85, %r1271, 0;
	@%p85 bra 	$L__BB0_7;
$L__BB0_24:
	setp.eq.s32 	%p86, %r5, 0;
	@%p86 bra 	$L__BB0_31;
	mul.wide.u32 	%rd79, %r1272, 40;
	add.s64 	%rd109, %rd6, %rd79;
	neg.s32 	%r1273, %r5;
$L__BB0_26:
	.pragma "nounroll";
	ld.u8 	%rs9, [%rd109+32];
	setp.eq.s16 	%p87, %rs9, 0;
	@%p87 bra 	$L__BB0_30;
	setp.eq.s64 	%p88, %rd104, 0;
	@%p88 bra 	$L__BB0_29;
	ld.f32 	%f33, [%rd109+28];
	ld.f32 	%f34, [%rd104+28];
	setp.geu.f32 	%p89, %f33, %f34;
	@%p89 bra 	$L__BB0_30;
$L__BB0_29:
	mov.u64 	%rd104, %rd109;
$L__BB0_30:
	add.s64 	%rd109, %rd109, 40;
	add.s32 	%r1273, %r1273, 1;
	setp.ne.s32 	%p90, %r1273, 0;
	@%p90 bra 	$L__BB0_26;
$L__BB0_31:
	setp.eq.s64 	%p91, %rd104, 0;
	@%p91 bra 	$L__BB0_157;
	ld.u32 	%r959, [%rd104+8];
	setp.lt.s32 	%p92, %r959, 1;
	@%p92 bra 	$L__BB0_35;
	mov.b32 	%r1274, 0;
$L__BB0_34:
	ld.u64 	%rd80, [%rd104];
	mul.wide.u32 	%rd81, %r1274, 4;
	add.s64 	%rd82, %rd80, %rd81;
	ld.u32 	%r961, [%rd82];
	ld.global.u64 	%rd83, [%rd1+16];
	mul.wide.s32 	%rd84, %r961, 4;
	add.s64 	%rd85, %rd83, %rd84;
	ld.u32 	%r962, [%rd85];
	add.s32 	%r963, %r962, -1;
	st.u32 	[%rd85], %r963;
	add.s32 	%r1274, %r1274, 1;
	ld.u32 	%r964, [%rd104+8];
	setp.lt.s32 	%p93, %r1274, %r964;
	@%p93 bra 	$L__BB0_34;
$L__BB0_35:
	ld.u32 	%r965, [%rd104+24];
	setp.lt.s32 	%p94, %r965, 1;
	@%p94 bra 	$L__BB0_38;
	mov.b32 	%r1275, 0;
$L__BB0_37:
	ld.u64 	%rd86, [%rd104+16];
	mul.wide.u32 	%rd87, %r1275, 4;
	add.s64 	%rd88, %rd86, %rd87;
	ld.u32 	%r967, [%rd88];
	ld.global.u64 	%rd89, [%rd1+16];
	mul.wide.s32 	%rd90, %r967, 4;
	add.s64 	%rd91, %rd89, %rd90;
	ld.u32 	%r968, [%rd91];
	add.s32 	%r969, %r968, 1;
	st.u32 	[%rd91], %r969;
	add.s32 	%r1275, %r1275, 1;
	ld.u32 	%r970, [%rd104+24];
	setp.lt.s32 	%p95, %r1275, %r970;
	@%p95 bra 	$L__BB0_37;
$L__BB0_38:
	ld.f32 	%f35, [%rd104+28];
	cvt.f64.f32 	%fd1, %f35;
	st.local.f64 	[%rd2], %fd1;
	mov.u64 	%rd92, $str$2;
	cvta.global.u64 	%rd93, %rd92;
	{ // callseq 1, 0
	.param .b64 param0;
	st.param.b64 	[param0], %rd93;
	.param .b64 param1;
	st.param.b64 	[param1], %rd40;
	.param .b32 retval0;
	call.uni (retval0), 
	vprintf, 
	(
	param0, 
	param1
	);
	ld.param.b32 	%r971, [retval0];
	} // callseq 1
	mov.b32 	%r973, 0;
	st.u32 	[%rd104+28], %r973;
	mov.b16 	%rs10, 0;
	st.u8 	[%rd104+32], %rs10;
	bra.uni 	$L__BB0_158;
$L__BB0_39:
	add.s32 	%r978, %r978, 1;
	add.s64 	%rd56, %rd99, %rd42;
	ld.u32 	%r584, [%rd56+8];
	setp.ge.s32 	%p4, %r978, %r584;
	mov.u16 	%rs11, %rs2;
	@%p4 bra 	$L__BB0_41;
$L__BB0_40:
	add.s64 	%rd45, %rd99, %rd42;
	ld.u64 	%rd46, [%rd45];
	mul.wide.u32 	%rd47, %r978, 4;
	add.s64 	%rd48, %rd46, %rd47;
	ld.u32 	%r579, [%rd48];
	mul.wide.s32 	%rd49, %r579, 4;
	add.s64 	%rd50, %rd97, %rd49;
	ld.u32 	%r580, [%rd50];
	st.local.v2.u32 	[%rd2], {%r579, %r580};
	mov.u64 	%rd51, $str;
	cvta.global.u64 	%rd52, %rd51;
	{ // callseq 0, 0
	.param .b64 param0;
	st.param.b64 	[param0], %rd52;
	.param .b64 param1;
	st.param.b64 	[param1], %rd40;
	.param .b32 retval0;
	call.uni (retval0), 
	vprintf, 
	(
	param0, 
	param1
	);
	ld.param.b32 	%r581, [retval0];
	} // callseq 0
	ld.global.u64 	%rd97, [%rd1+16];
	add.s64 	%rd54, %rd97, %rd49;
	ld.u32 	%r583, [%rd54];
	setp.gt.s32 	%p3, %r583, 0;
	ld.global.u64 	%rd99, [%rd1];
	mov.b16 	%rs11, 0;
	@%p3 bra 	$L__BB0_39;
$L__BB0_41:
	setp.eq.s32 	%p5, %r1, 0;
	add.s64 	%rd59, %rd99, %rd42;
	st.u8 	[%rd59+32], %rs11;
	// begin inline asm
	mov.u64 	%rd57, %clock64;
	// end inline asm
	cvt.u32.u64 	%r585, %rd57;
	xor.b32  	%r586, %r585, -1429050551;
	mul.lo.s32 	%r587, %r586, 1099087573;
	{ .reg .b32 tmp; mov.b64 {tmp, %r588}, %rd57; }
	xor.b32  	%r589, %r588, -136515619;
	mul.lo.s32 	%r590, %r589, -1703105765;
	add.s32 	%r591, %r587, %r590;
	add.s32 	%r10, %r591, 6615241;
	add.s32 	%r1001, %r587, 123456789;
	st.local.u32 	[%rd3+4], %r1001;
	xor.b32  	%r1000, %r587, 362436069;
	add.s32 	%r999, %r590, 521288629;
	st.local.v2.u32 	[%rd3+8], {%r1000, %r999};
	xor.b32  	%r998, %r590, 88675123;
	add.s32 	%r997, %r587, 5783321;
	st.local.v2.u32 	[%rd3+16], {%r998, %r997};
	@%p5 bra 	$L__BB0_156;
	cvt.s64.s32 	%rd100, %r1;
	mov.b32 	%r984, 0;
$L__BB0_43:
	mov.u64 	%rd14, %rd100;
	and.b64  	%rd15, %rd14, 3;
	setp.eq.s64 	%p6, %rd15, 0;
	@%p6 bra 	$L__BB0_155;
	mul.wide.u32 	%rd60, %r984, 3200;
	mov.u64 	%rd61, precalc_xorwow_matrix;
	add.s64 	%rd16, %rd61, %rd60;
	mov.b32 	%r997, 0;
	mov.u32 	%r998, %r997;
	mov.u32 	%r999, %r997;
	mov.u32 	%r1000, %r997;
	mov.u32 	%r1001, %r997;
	mov.u32 	%r990, %r997;
$L__BB0_45:
	mul.wide.u32 	%rd62, %r990, 4;
	add.s64 	%rd63, %rd3, %rd62;
	ld.local.u32 	%r28, [%rd63+4];
	shl.b32 	%r29, %r990, 5;
	mov.b32 	%r996, 0;
$L__BB0_46:
	.pragma "nounroll";
	shr.u32 	%r595, %r28, %r996;
	and.b32  	%r596, %r595, 1;
	setp.eq.b32 	%p7, %r596, 1;
	not.pred 	%p8, %p7;
	add.s32 	%r597, %r29, %r996;
	mul.lo.s32 	%r598, %r597, 5;
	mul.wide.u32 	%rd64, %r598, 4;
	add.s64 	%rd17, %rd16, %rd64;
	@%p8 bra 	$L__BB0_48;
	ld.global.u32 	%r599, [%rd17];
	xor.b32  	%r1001, %r1001, %r599;
	ld.global.u32 	%r600, [%rd17+4];
	xor.b32  	%r1000, %r1000, %r600;
	ld.global.u32 	%r601, [%rd17+8];
	xor.b32  	%r999, %r999, %r601;
	ld.global.u32 	%r602, [%rd17+12];
	xor.b32  	%r998, %r998, %r602;
	ld.global.u32 	%r603, [%rd17+16];
	xor.b32  	%r997, %r997, %r603;
$L__BB0_48:
	and.b32  	%r605, %r595, 2;
	setp.eq.s32 	%p9, %r605, 0;
	@%p9 bra 	$L__BB0_50;
	ld.global.u32 	%r606, [%rd17+20];
	xor.b32  	%r1001, %r1001, %r606;
	ld.global.u32 	%r607, [%rd17+24];
	xor.b32  	%r1000, %r1000, %r607;
	ld.global.u32 	%r608, [%rd17+28];
	xor.b32  	%r999, %r999, %r608;
	ld.global.u32 	%r609, [%rd17+32];
	xor.b32  	%r998, %r998, %r609;
	ld.global.u32 	%r610, [%rd17+36];
	xor.b32  	%r997, %r997, %r610;
$L__BB0_50:
	and.b32  	%r612, %r595, 4;
	setp.eq.s32 	%p10, %r612, 0;
	@%p10 bra 	$L__BB0_52;
	ld.global.u32 	%r613, [%rd17+40];
	xor.b32  	%r1001, %r1001, %r613;
	ld.global.u32 	%r614, [%rd17+44];
	xor.b32  	%r1000, %r1000, %r614;
	ld.global.u32 	%r615, [%rd17+48];
	xor.b32  	%r999, %r999, %r615;
	ld.global.u32 	%r616, [%rd17+52];
	xor.b32  	%r998, %r998, %r616;
	ld.global.u32 	%r617, [%rd17+56];
	xor.b32  	%r997, %r997, %r617;
$L__BB0_52:
	and.b32  	%r619, %r595, 8;
	setp.eq.s32 	%p11, %r619, 0;
	@%p11 bra 	$L__BB0_54;
	ld.global.u32 	%r620, [%rd17+60];
	xor.b32  	%r1001, %r1001, %r620;
	ld.global.u32 	%r621, [%rd17+64];
	xor.b32  	%r1000, %r1000, %r621;
	ld.global.u32 	%r622, [%rd17+68];
	xor.b32  	%r999, %r999, %r622;
	ld.global.u32 	%r623, [%rd17+72];
	xor.b32  	%r998, %r998, %r623;
	ld.global.u32 	%r624, [%rd17+76];
	xor.b32  	%r997, %r997, %r624;
$L__BB0_54:
	and.b32  	%r626, %r595, 16;
	setp.eq.s32 	%p12, %r626, 0;
	@%p12 bra 	$L__BB0_56;
	ld.global.u32 	%r627, [%rd17+80];
	xor.b32  	%r1001, %r1001, %r627;
	ld.global.u32 	%r628, [%rd17+84];
	xor.b32  	%r1000, %r1000, %r628;
	ld.global.u32 	%r629, [%rd17+88];
	xor.b32  	%r999, %r999, %r629;
	ld.global.u32 	%r630, [%rd17+92];
	xor.b32  	%r998, %r998, %r630;
	ld.global.u32 	%r631, [%rd17+96];
	xor.b32  	%r997, %r997, %r631;
$L__BB0_56:
	and.b32  	%r633, %r595, 32;
	setp.eq.s32 	%p13, %r633, 0;
	@%p13 bra 	$L__BB0_58;
	ld.global.u32 	%r634, [%rd17+100];
	xor.b32  	%r1001, %r1001, %r634;
	ld.global.u32 	%r635, [%rd17+104];
	xor.b32  	%r1000, %r1000, %r635;
	ld.global.u32 	%r636, [%rd17+108];
	xor.b32  	%r999, %r999, %r636;
	ld.global.u32 	%r637, [%rd17+112];
	xor.b32  	%r998, %r998, %r637;
	ld.global.u32 	%r638, [%rd17+116];
	xor.b32  	%r997, %r997, %r638;
$L__BB0_58:
	and.b32  	%r640, %r595, 64;
	setp.eq.s32 	%p14, %r640, 0;
	@%p14 bra 	$L__BB0_60;
	ld.global.u32 	%r641, [%rd17+120];
	xor.b32  	%r1001, %r1001, %r641;
	ld.global.u32 	%r642, [%rd17+124];
	xor.b32  	%r1000, %r1000, %r642;
	ld.global.u32 	%r643, [%rd17+128];
	xor.b32  	%r999, %r999, %r643;
	ld.global.u32 	%r644, [%rd17+132];
	xor.b32  	%r998, %r998, %r644;
	ld.global.u32 	%r645, [%rd17+136];
	xor.b32  	%r997, %r997, %r645;
$L__BB0_60:
	and.b32  	%r647, %r595, 128;
	setp.eq.s32 	%p15, %r647, 0;
	@%p15 bra 	$L__BB0_62;
	ld.global.u32 	%r648, [%rd17+140];
	xor.b32  	%r1001, %r1001, %r648;
	ld.global.u32 	%r649, [%rd17+144];
	xor.b32  	%r1000, %r1000, %r649;
	ld.global.u32 	%r650, [%rd17+148];
	xor.b32  	%r999, %r999, %r650;
	ld.global.u32 	%r651, [%rd17+152];
	xor.b32  	%r998, %r998, %r651;
	ld.global.u32 	%r652, [%rd17+156];
	xor.b32  	%r997, %r997, %r652;
$L__BB0_62:
	and.b32  	%r654, %r595, 256;
	setp.eq.s32 	%p16, %r654, 0;
	@%p16 bra 	$L__BB0_64;
	ld.global.u32 	%r655, [%rd17+160];
	xor.b32  	%r1001, %r1001, %r655;
	ld.global.u32 	%r656, [%rd17+164];
	xor.b32  	%r1000, %r1000, %r656;
	ld.global.u32 	%r657, [%rd17+168];
	xor.b32  	%r999, %r999, %r657;
	ld.global.u32 	%r658, [%rd17+172];
	xor.b32  	%r998, %r998, %r658;
	ld.global.u32 	%r659, [%rd17+176];
	xor.b32  	%r997, %r997, %r659;
$L__BB0_64:
	and.b32  	%r661, %r595, 512;
	setp.eq.s32 	%p17, %r661, 0;
	@%p17 bra 	$L__BB0_66;
	ld.global.u32 	%r662, [%rd17+180];
	xor.b32  	%r1001, %r1001, %r662;
	ld.global.u32 	%r663, [%rd17+184];
	xor.b32  	%r1000, %r1000, %r663;
	ld.global.u32 	%r664, [%rd17+188];
	xor.b32  	%r999, %r999, %r664;
	ld.global.u32 	%r665, [%rd17+192];
	xor.b32  	%r998, %r998, %r665;
	ld.global.u32 	%r666, [%rd17+196];
	xor.b32  	%r997, %r997, %r666;
$L__BB0_66:
	and.b32  	%r668, %r595, 1024;
	setp.eq.s32 	%p18, %r668, 0;
	@%p18 bra 	$L__BB0_68;
	ld.global.u32 	%r669, [%rd17+200];
	xor.b32  	%r1001, %r1001, %r669;
	ld.global.u32 	%r670, [%rd17+204];
	xor.b32  	%r1000, %r1000, %r670;
	ld.global.u32 	%r671, [%rd17+208];
	xor.b32  	%r999, %r999, %r671;
	ld.global.u32 	%r672, [%rd17+212];
	xor.b32  	%r998, %r998, %r672;
	ld.global.u32 	%r673, [%rd17+216];
	xor.b32  	%r997, %r997, %r673;
$L__BB0_68:
	and.b32  	%r675, %r595, 2048;
	setp.eq.s32 	%p19, %r675, 0;
	@%p19 bra 	$L__BB0_70;
	ld.global.u32 	%r676, [%rd17+220];
	xor.b32  	%r1001, %r1001, %r676;
	ld.global.u32 	%r677, [%rd17+224];
	xor.b32  	%r1000, %r1000, %r677;
	ld.global.u32 	%r678, [%rd17+228];
	xor.b32  	%r999, %r999, %r678;
	ld.global.u32 	%r679, [%rd17+232];
	xor.b32  	%r998, %r998, %r679;
	ld.global.u32 	%r680, [%rd17+236];
	xor.b32  	%r997, %r997, %r680;
$L__BB0_70:
	and.b32  	%r682, %r595, 4096;
	setp.eq.s32 	%p20, %r682, 0;
	@%p20 bra 	$L__BB0_72;
	ld.global.u32 	%r683, [%rd17+240];
	xor.b32  	%r1001, %r1001, %r683;
	ld.global.u32 	%r684, [%rd17+244];
	xor.b32  	%r1000, %r1000, %r684;
	ld.global.u32 	%r685, [%rd17+248];
	xor.b32  	%r999, %r999, %r685;
	ld.global.u32 	%r686, [%rd17+252];
	xor.b32  	%r998, %r998, %r686;
	ld.global.u32 	%r687, [%rd17+256];
	xor.b32  	%r997, %r997, %r687;
$L__BB0_72:
	and.b32  	%r689, %r595, 8192;
	setp.eq.s32 	%p21, %r689, 0;
	@%p21 bra 	$L__BB0_74;
	ld.global.u32 	%r690, [%rd17+260];
	xor.b32  	%r1001, %r1001, %r690;
	ld.global.u32 	%r691, [%rd17+264];
	xor.b32  	%r1000, %r1000, %r691;
	ld.global.u32 	%r692, [%rd17+268];
	xor.b32  	%r999, %r999, %r692;
	ld.global.u32 	%r693, [%rd17+272];
	xor.b32  	%r998, %r998, %r693;
	ld.global.u32 	%r694, [%rd17+276];
	xor.b32  	%r997, %r997, %r694;
$L__BB0_74:
	and.b32  	%r696, %r595, 16384;
	setp.eq.s32 	%p22, %r696, 0;
	@%p22 bra 	$L__BB0_76;
	ld.global.u32 	%r697, [%rd17+280];
	xor.b32  	%r1001, %r1001, %r697;
	ld.global.u32 	%r698, [%rd17+284];
	xor.b32  	%r1000, %r1000, %r698;
	ld.global.u32 	%r699, [%rd17+288];
	xor.b32  	%r999, %r999, %r699;
	ld.global.u32 	%r700, [%rd17+292];
	xor.b32  	%r998, %r998, %r700;
	ld.global.u32 	%r701, [%rd17+296];
	xor.b32  	%r997, %r997, %r701;
$L__BB0_76:
	and.b32  	%r703, %r595, 32768;
	setp.eq.s32 	%p23, %r703, 0;
	@%p23 bra 	$L__BB0_78;
	ld.global.u32 	%r704, [%rd17+300];
	xor.b32  	%r1001, %r1001, %r704;
	ld.global.u32 	%r705, [%rd17+304];
	xor.b32  	%r1000, %r1000, %r705;
	ld.global.u32 	%r706, [%rd17+308];
	xor.b32  	%r999, %r999, %r706;
	ld.global.u32 	%r707, [%rd17+312];
	xor.b32  	%r998, %r998, %r707;
	ld.global.u32 	%r708, [%rd17+316];
	xor.b32  	%r997, %r997, %r708;
$L__BB0_78:
	add.s32 	%r996, %r996, 16;
	setp.ne.s32 	%p24, %r996, 32;
	@%p24 bra 	$L__BB0_46;
	mad.lo.s32 	%r709, %r990, -31, %r29;
	add.s32 	%r990, %r709, 1;
	setp.ne.s32 	%p25, %r990, 5;
	@%p25 bra 	$L__BB0_45;
	st.local.u32 	[%rd3+4], %r1001;
	st.local.v2.u32 	[%rd3+8], {%r1000, %r999};
	st.local.v2.u32 	[%rd3+16], {%r998, %r997};
	setp.eq.s64 	%p26, %rd15, 1;
	@%p26 bra 	$L__BB0_155;
	mov.b32 	%r997, 0;
	mov.u32 	%r998, %r997;
	mov.u32 	%r999, %r997;
	mov.u32 	%r1000, %r997;
	mov.u32 	%r1001, %r997;
	mov.u32 	%r1082, %r997;
$L__BB0_82:
	mul.wide.u32 	%rd65, %r1082, 4;
	add.s64 	%rd66, %rd3, %rd65;
	ld.local.u32 	%r204, [%rd66+4];
	shl.b32 	%r205, %r1082, 5;
	mov.b32 	%r1088, 0;
$L__BB0_83:
	.pragma "nounroll";
	shr.u32 	%r712, %r204, %r1088;
	and.b32  	%r713, %r712, 1;
	setp.eq.b32 	%p27, %r713, 1;
	not.pred 	%p28, %p27;
	add.s32 	%r714, %r205, %r1088;
	mul.lo.s32 	%r715, %r714, 5;
	mul.wide.u32 	%rd67, %r715, 4;
	add.s64 	%rd18, %rd16, %rd67;
	@%p28 bra 	$L__BB0_85;
	ld.global.u32 	%r716, [%rd18];
	xor.b32  	%r1001, %r1001, %r716;
	ld.global.u32 	%r717, [%rd18+4];
	xor.b32  	%r1000, %r1000, %r717;
	ld.global.u32 	%r718, [%rd18+8];
	xor.b32  	%r999, %r999, %r718;
	ld.global.u32 	%r719, [%rd18+12];
	xor.b32  	%r998, %r998, %r719;
	ld.global.u32 	%r720, [%rd18+16];
	xor.b32  	%r997, %r997, %r720;
$L__BB0_85:
	and.b32  	%r722, %r712, 2;
	setp.eq.s32 	%p29, %r722, 0;
	@%p29 bra 	$L__BB0_87;
	ld.global.u32 	%r723, [%rd18+20];
	xor.b32  	%r1001, %r1001, %r723;
	ld.global.u32 	%r724, [%rd18+24];
	xor.b32  	%r1000, %r1000, %r724;
	ld.global.u32 	%r725, [%rd18+28];
	xor.b32  	%r999, %r999, %r725;
	ld.global.u32 	%r726, [%rd18+32];
	xor.b32  	%r998, %r998, %r726;
	ld.global.u32 	%r727, [%rd18+36];
	xor.b32  	%r997, %r997, %r727;
$L__BB0_87:
	and.b32  	%r729, %r712, 4;
	setp.eq.s32 	%p30, %r729, 0;
	@%p30 bra 	$L__BB0_89;
	ld.global.u32 	%r730, [%rd18+40];
	xor.b32  	%r1001, %r1001, %r730;
	ld.global.u32 	%r731, [%rd18+44];
	xor.b32  	%r1000, %r1000, %r731;
	ld.global.u32 	%r732, [%rd18+48];
	xor.b32  	%r999, %r999, %r732;
	ld.global.u32 	%r733, [%rd18+52];
	xor.b32  	%r998, %r998, %r733;
	ld.global.u32 	%r734, [%rd18+56];
	xor.b32  	%r997, %r997, %r734;
$L__BB0_89:
	and.b32  	%r736, %r712, 8;
	setp.eq.s32 	%p31, %r736, 0;
	@%p31 bra 	$L__BB0_91;
	ld.global.u32 	%r737, [%rd18+60];
	xor.b32  	%r1001, %r1001, %r737;
	ld.global.u32 	%r738, [%rd18+64];
	xor.b32  	%r1000, %r1000, %r738;
	ld.global.u32 	%r739, [%rd18+68];
	xor.b32  	%r999, %r999, %r739;
	ld.global.u32 	%r740, [%rd18+72];
	xor.b32  	%r998, %r998, %r740;
	ld.global.u32 	%r741, [%rd18+76];
	xor.b32  	%r997, %r997, %r741;
$L__BB0_91:
	and.b32  	%r743, %r712, 16;
	setp.eq.s32 	%p32, %r743, 0;
	@%p32 bra 	$L__BB0_93;
	ld.global.u32 	%r744, [%rd18+80];
	xor.b32  	%r1001, %r1001, %r744;
	ld.global.u32 	%r745, [%rd18+84];
	xor.b32  	%r1000, %r1000, %r745;
	ld.global.u32 	%r746, [%rd18+88];
	xor.b32  	%r999, %r999, %r746;
	ld.global.u32 	%r747, [%rd18+92];
	xor.b32  	%r998, %r998, %r747;
	ld.global.u32 	%r748, [%rd18+96];
	xor.b32  	%r997, %r997, %r748;
$L__BB0_93:
	and.b32  	%r750, %r712, 32;
	setp.eq.s32 	%p33, %r750, 0;
	@%p33 bra 	$L__BB0_95;
	ld.global.u32 	%r751, [%rd18+100];
	xor.b32  	%r1001, %r1001, %r751;
	ld.global.u32 	%r752, [%rd18+104];
	xor.b32  	%r1000, %r1000, %r752;
	ld.global.u32 	%r753, [%rd18+108];
	xor.b32  	%r999, %r999, %r753;
	ld.global.u32 	%r754, [%rd18+112];
	xor.b32  	%r998, %r998, %r754;
	ld.global.u32 	%r755, [%rd18+116];
	xor.b32  	%r997, %r997, %r755;
$L__BB0_95:
	and.b32  	%r757, %r712, 64;
	setp.eq.s32 	%p34, %r757, 0;
	@%p34 bra 	$L__BB0_97;
	ld.global.u32 	%r758, [%rd18+120];
	xor.b32  	%r1001, %r1001, %r758;
	ld.global.u32 	%r759, [%rd18+124];
	xor.b32  	%r1000, %r1000, %r759;
	ld.global.u32 	%r760, [%rd18+128];
	xor.b32  	%r999, %r999, %r760;
	ld.global.u32 	%r761, [%rd18+132];
	xor.b32  	%r998, %r998, %r761;
	ld.global.u32 	%r762, [%rd18+136];
	xor.b32  	%r997, %r997, %r762;
$L__BB0_97:
	and.b32  	%r764, %r712, 128;
	setp.eq.s32 	%p35, %r764, 0;
	@%p35 bra 	$L__BB0_99;
	ld.global.u32 	%r765, [%rd18+140];
	xor.b32  	%r1001, %r1001, %r765;
	ld.global.u32 	%r766, [%rd18+144];
	xor.b32  	%r1000, %r1000, %r766;
	ld.global.u32 	%r767, [%rd18+148];
	xor.b32  	%r999, %r999, %r767;
	ld.global.u32 	%r768, [%rd18+152];
	xor.b32  	%r998, %r998, %r768;
	ld.global.u32 	%r769, [%rd18+156];
	xor.b32  	%r997, %r997, %r769;
$L__BB0_99:
	and.b32  	%r771, %r712, 256;
	setp.eq.s32 	%p36, %r771, 0;
	@%p36 bra 	$L__BB0_101;
	ld.global.u32 	%r772, [%rd18+160];
	xor.b32  	%r1001, %r1001, %r772;
	ld.global.u32 	%r773, [%rd18+164];
	xor.b32  	%r1000, %r1000, %r773;
	ld.global.u32 	%r774, [%rd18+168];
	xor.b32  	%r999, %r999, %r774;
	ld.global.u32 	%r775, [%rd18+172];
	xor.b32  	%r998, %r998, %r775;
	ld.global.u32 	%r776, [%rd18+176];
	xor.b32  	%r997, %r997, %r776;
$L__BB0_101:
	and.b32  	%r778, %r712, 512;
	setp.eq.s32 	%p37, %r778, 0;
	@%p37 bra 	$L__BB0_103;
	ld.global.u32 	%r779, [%rd18+180];
	xor.b32  	%r1001, %r1001, %r779;
	ld.global.u32 	%r780, [%rd18+184];
	xor.b32  	%r1000, %r1000, %r780;
	ld.global.u32 	%r781, [%rd18+188];
	xor.b32  	%r999, %r999, %r781;
	ld.global.u32 	%r782, [%rd18+192];
	xor.b32  	%r998, %r998, %r782;
	ld.global.u32 	%r783, [%rd18+196];
	xor.b32  	%r997, %r997, %r783;
$L__BB0_103:
	and.b32  	%r785, %r712, 1024;
	setp.eq.s32 	%p38, %r785, 0;
	@%p38 bra 	$L__BB0_105;
	ld.global.u32 	%r786, [%rd18+200];
	xor.b32  	%r1001, %r1001, %r786;
	ld.global.u32 	%r787, [%rd18+204];
	xor.b32  	%r1000, %r1000, %r787;
	ld.global.u32 	%r788, [%rd18+208];
	xor.b32  	%r999, %r999, %r788;
	ld.global.u32 	%r789, [%rd18+212];
	xor.b32  	%r998, %r998, %r789;
	ld.global.u32 	%r790, [%rd18+216];
	xor.b32  	%r997, %r997, %r790;
$L__BB0_105:
	and.b32  	%r792, %r712, 2048;
	setp.eq.s32 	%p39, %r792, 0;
	@%p39 bra 	$L__BB0_107;
	ld.global.u32 	%r793, [%rd18+220];
	xor.b32  	%r1001, %r1001, %r793;
	ld.global.u32 	%r794, [%rd18+224];
	xor.b32  	%r1000, %r1000, %r794;
	ld.global.u32 	%r795, [%rd18+228];
	xor.b32  	%r999, %r999, %r795;
	ld.global.u32 	%r796, [%rd18+232];
	xor.b32  	%r998, %r998, %r796;
	ld.global.u32 	%r797, [%rd18+236];
	xor.b32  	%r997, %r997, %r797;
$L__BB0_107:
	and.b32  	%r799, %r712, 4096;
	setp.eq.s32 	%p40, %r799, 0;
	@%p40 bra 	$L__BB0_109;
	ld.global.u32 	%r800, [%rd18+240];
	xor.b32  	%r1001, %r1001, %r800;
	ld.global.u32 	%r801, [%rd18+244];
	xor.b32  	%r1000, %r1000, %r801;
	ld.global.u32 	%r802, [%rd18+248];
	xor.b32  	%r999, %r999, %r802;
	ld.global.u32 	%r803, [%rd18+252];
	xor.b32  	%r998, %r998, %r803;
	ld.global.u32 	%r804, [%rd18+256];
	xor.b32  	%r997, %r997, %r804;
$L__BB0_109:
	and.b32  	%r806, %r712, 8192;
	setp.eq.s32 	%p41, %r806, 0;
	@%p41 bra 	$L__BB0_111;
	ld.global.u32 	%r807, [%rd18+260];
	xor.b32  	%r1001, %r1001, %r807;
	ld.global.u32 	%r808, [%rd18+264];
	xor.b32  	%r1000, %r1000, %r808;
	ld.global.u32 	%r809, [%rd18+268];
	xor.b32  	%r999, %r999, %r809;
	ld.global.u32 	%r810, [%rd18+272];
	xor.b32  	%r998, %r998, %r810;
	ld.global.u32 	%r811, [%rd18+276];
	xor.b32  	%r997, %r997, %r811;
$L__BB0_111:
	and.b32  	%r813, %r712, 16384;
	setp.eq.s32 	%p42, %r813, 0;
	@%p42 bra 	$L__BB0_113;
	ld.global.u32 	%r814, [%rd18+280];
	xor.b32  	%r1001, %r1001, %r814;
	ld.global.u32 	%r815, [%rd18+284];
	xor.b32  	%r1000, %r1000, %r815;
	ld.global.u32 	%r816, [%rd18+288];
	xor.b32  	%r999, %r999, %r816;
	ld.global.u32 	%r817, [%rd18+292];
	xor.b32  	%r998, %r998, %r817;
	ld.global.u32 	%r818, [%rd18+296];
	xor.b32  	%r997, %r997, %r818;
$L__BB0_113:
	and.b32  	%r820, %r712, 32768;
	setp.eq.s32 	%p43, %r820, 0;
	@%p43 bra 	$L__BB0_115;
	ld.global.u32 	%r821, [%rd18+300];
	xor.b32  	%r1001, %r1001, %r821;
	ld.global.u32 	%r822, [%rd18+304];
	xor.b32  	%r1000, %r1000, %r822;
	ld.global.u32 	%r823, [%rd18+308];
	xor.b32  	%r999, %r999, %r823;
	ld.global.u32 	%r824, [%rd18+312];
	xor.b32  	%r998, %r998, %r824;
	ld.global.u32 	%r825, [%rd18+316];
	xor.b32  	%r997, %r997, %r825;
$L__BB0_115:
	add.s32 	%r1088, %r1088, 16;
	setp.ne.s32 	%p44, %r1088, 32;
	@%p44 bra 	$L__BB0_83;
	mad.lo.s32 	%r826, %r1082, -31, %r205;
	add.s32 	%r1082, %r826, 1;
	setp.ne.s32 	%p45, %r1082, 5;
	@%p45 bra 	$L__BB0_82;
	st.local.u32 	[%rd3+4], %r1001;
	st.local.v2.u32 	[%rd3+8], {%r1000, %r999};
	st.local.v2.u32 	[%rd3+16], {%r998, %r997};
	setp.ne.s64 	%p46, %rd15, 3;
	@%p46 bra 	$L__BB0_155;
	mov.b32 	%r997, 0;
	mov.u32 	%r998, %r997;
	mov.u32 	%r999, %r997;
	mov.u32 	%r1000, %r997;
	mov.u32 	%r1001, %r997;
	mov.u32 	%r1174, %r997;
$L__BB0_119:
	mul.wide.u32 	%rd68, %r1174, 4;
	add.s64 	%rd69, %rd3, %rd68;
	ld.local.u32 	%r380, [%rd69+4];
	shl.b32 	%r381, %r1174, 5;
	mov.b32 	%r1180, 0;
$L__BB0_120:
	.pragma "nounroll";
	shr.u32 	%r829, %r380, %r1180;
	and.b32  	%r830, %r829, 1;
	setp.eq.b32 	%p47, %r830, 1;
	not.pred 	%p48, %p47;
	add.s32 	%r831, %r381, %r1180;
	mul.lo.s32 	%r832, %r831, 5;
	mul.wide.u32 	%rd70, %r832, 4;
	add.s64 	%rd19, %rd16, %rd70;
	@%p48 bra 	$L__BB0_122;
	ld.global.u32 	%r833, [%rd19];
	xor.b32  	%r1001, %r1001, %r833;
	ld.global.u32 	%r834, [%rd19+4];
	xor.b32  	%r1000, %r1000, %r834;
	ld.global.u32 	%r835, [%rd19+8];
	xor.b32  	%r999, %r999, %r835;
	ld.global.u32 	%r836, [%rd19+12];
	xor.b32  	%r998, %r998, %r836;
	ld.global.u32 	%r837, [%rd19+16];
	xor.b32  	%r997, %r997, %r837;
$L__BB0_122:
	and.b32  	%r839, %r829, 2;
	setp.eq.s32 	%p49, %r839, 0;
	@%p49 bra 	$L__BB0_124;
	ld.global.u32 	%r840, [%rd19+20];
	xor.b32  	%r1001, %r1001, %r840;
	ld.global.u32 	%r841, [%rd19+24];
	xor.b32  	%r1000, %r1000, %r841;
	ld.global.u32 	%r842, [%rd19+28];
	xor.b32  	%r999, %r999, %r842;
	ld.global.u32 	%r843, [%rd19+32];
	xor.b32  	%r998, %r998, %r843;
	ld.global.u32 	%r844, [%rd19+36];
	xor.b32  	%r997, %r997, %r844;
$L__BB0_124:
	and.b32  	%r846, %r829, 4;
	setp.eq.s32 	%p50, %r846, 0;
	@%p50 bra 	$L__BB0_126;
	ld.global.u32 	%r847, [%rd19+40];
	xor.b32  	%r1001, %r1001, %r847;
	ld.global.u32 	%r848, [%rd19+44];
	xor.b32  	%r1000, %r1000, %r848;
	ld.global.u32 	%r849, [%rd19+48];
	xor.b32  	%r999, %r999, %r849;
	ld.global.u32 	%r850, [%rd19+52];
	xor.b32  	%r998, %r998, %r850;
	ld.global.u32 	%r851, [%rd19+56];
	xor.b32  	%r997, %r997, %r851;
$L__BB0_126:
	and.b32  	%r853, %r829, 8;
	setp.eq.s32 	%p51, %r853, 0;
	@%p51 bra 	$L__BB0_128;
	ld.global.u32 	%r854, [%rd19+60];
	xor.b32  	%r1001, %r1001, %r854;
	ld.global.u32 	%r855, [%rd19+64];
	xor.b32  	%r1000, %r1000, %r855;
	ld.global.u32 	%r856, [%rd19+68];
	xor.b32  	%r999, %r999, %r856;
	ld.global.u32 	%r857, [%rd19+72];
	xor.b32  	%r998, %r998, %r857;
	ld.global.u32 	%r858, [%rd19+76];
	xor.b32  	%r997, %r997, %r858;
$L__BB0_128:
	and.b32  	%r860, %r829, 16;
	setp.eq.s32 	%p52, %r860, 0;
	@%p52 bra 	$L__BB0_130;
	ld.global.u32 	%r861, [%rd19+80];
	xor.b32  	%r1001, %r1001, %r861;
	ld.global.u32 	%r862, [%rd19+84];
	xor.b32  	%r1000, %r1000, %r862;
	ld.global.u32 	%r863, [%rd19+88];
	xor.b32  	%r999, %r999, %r863;
	ld.global.u32 	%r864, [%rd19+92];
	xor.b32  	%r998, %r998, %r864;
	ld.global.u32 	%r865, [%rd19+96];
	xor.b32  	%r997, %r997, %r865;
$L__BB0_130:
	and.b32  	%r867, %r829, 32;
	setp.eq.s32 	%p53, %r867, 0;
	@%p53 bra 	$L__BB0_132;
	ld.global.u32 	%r868, [%rd19+100];
	xor.b32  	%r1001, %r1001, %r868;
	ld.global.u32 	%r869, [%rd19+104];
	xor.b32  	%r1000, %r1000, %r869;
	ld.global.u32 	%r870, [%rd19+108];
	xor.b32  	%r999, %r999, %r870;
	ld.global.u32 	%r871, [%rd19+112];
	xor.b32  	%r998, %r998, %r871;
	ld.global.u32 	%r872, [%rd19+116];
	xor.b32  	%r997, %r997, %r872;
$L__BB0_132:
	and.b32  	%r874, %r829, 64;
	setp.eq.s32 	%p54, %r874, 0;
	@%p54 bra 	$L__BB0_134;
	ld.global.u32 	%r875, [%rd19+120];
	xor.b32  	%r1001, %r1001, %r875;
	ld.global.u32 	%r876, [%rd19+124];
	xor.b32  	%r1000, %r1000, %r876;
	ld.global.u32 	%r877, [%rd19+128];
	xor.b32  	%r999, %r999, %r877;
	ld.global.u32 	%r878, [%rd19+132];
	xor.b32  	%r998, %r998, %r878;
	ld.global.u32 	%r879, [%rd19+136];
	xor.b32  	%r997, %r997, %r879;
$L__BB0_134:
	and.b32  	%r881, %r829, 128;
	setp.eq.s32 	%p55, %r881, 0;
	@%p55 bra 	$L__BB0_136;
	ld.global.u32 	%r882, [%rd19+140];
	xor.b32  	%r1001, %r1001, %r882;
	ld.global.u32 	%r883, [%rd19+144];
	xor.b32  	%r1000, %r1000, %r883;
	ld.global.u32 	%r884, [%rd19+148];
	xor.b32  	%r999, %r999, %r884;
	ld.global.u32 	%r885, [%rd19+152];
	xor.b32  	%r998, %r998, %r885;
	ld.global.u32 	%r886, [%rd19+156];
	xor.b32  	%r997, %r997, %r886;
$L__BB0_136:
	and.b32  	%r888, %r829, 256;
	setp.eq.s32 	%p56, %r888, 0;
	@%p56 bra 	$L__BB0_138;
	ld.global.u32 	%r889, [%rd19+160];
	xor.b32  	%r1001, %r1001, %r889;
	ld.global.u32 	%r890, [%rd19+164];
	xor.b32  	%r1000, %r1000, %r890;
	ld.global.u32 	%r891, [%rd19+168];
	xor.b32  	%r999, %r999, %r891;
	ld.global.u32 	%r892, [%rd19+172];
	xor.b32  	%r998, %r998, %r892;
	ld.global.u32 	%r893, [%rd19+176];
	xor.b32  	%r997, %r997, %r893;
$L__BB0_138:
	and.b32  	%r895, %r829, 512;
	setp.eq.s32 	%p57, %r895, 0;
	@%p57 bra 	$L__BB0_140;
	ld.global.u32 	%r896, [%rd19+180];
	xor.b32  	%r1001, %r1001, %r896;
	ld.global.u32 	%r897, [%rd19+184];
	xor.b32  	%r1000, %r1000, %r897;
	ld.global.u32 	%r898, [%rd19+188];
	xor.b32  	%r999, %r999, %r898;
	ld.global.u32 	%r899, [%rd19+192];
	xor.b32  	%r998, %r998, %r899;
	ld.global.u32 	%r900, [%rd19+196];
	xor.b32  	%r997, %r997, %r900;
$L__BB0_140:
	and.b32  	%r902, %r829, 1024;
	setp.eq.s32 	%p58, %r902, 0;
	@%p58 bra 	$L__BB0_142;
	ld.global.u32 	%r903, [%rd19+200];
	xor.b32  	%r1001, %r1001, %r903;
	ld.global.u32 	%r904, [%rd19+204];
	xor.b32  	%r1000, %r1000, %r904;
	ld.global.u32 	%r905, [%rd19+208];
	xor.b32  	%r999, %r999, %r905;
	ld.global.u32 	%r906, [%rd19+212];
	xor.b32  	%r998, %r998, %r906;
	ld.global.u32 	%r907, [%rd19+216];
	xor.b32  	%r997, %r997, %r907;
$L__BB0_142:
	and.b32  	%r909, %r829, 2048;
	setp.eq.s32 	%p59, %r909, 0;
	@%p59 bra 	$L__BB0_144;
	ld.global.u32 	%r910, [%rd19+220];
	xor.b32  	%r1001, %r1001, %r910;
	ld.global.u32 	%r911, [%rd19+224];
	xor.b32  	%r1000, %r1000, %r911;
	ld.global.u32 	%r912, [%rd19+228];
	xor.b32  	%r999, %r999, %r912;
	ld.global.u32 	%r913, [%rd19+232];
	xor.b32  	%r998, %r998, %r913;
	ld.global.u32 	%r914, [%rd19+236];
	xor.b32  	%r997, %r997, %r914;
$L__BB0_144:
	and.b32  	%r916, %r829, 4096;
	setp.eq.s32 	%p60, %r916, 0;
	@%p60 bra 	$L__BB0_146;
	ld.global.u32 	%r917, [%rd19+240];
	xor.b32  	%r1001, %r1001, %r917;
	ld.global.u32 	%r918, [%rd19+244];
	xor.b32  	%r1000, %r1000, %r918;
	ld.global.u32 	%r919, [%rd19+248];
	xor.b32  	%r999, %r999, %r919;
	ld.global.u32 	%r920, [%rd19+252];
	xor.b32  	%r998, %r998, %r920;
	ld.global.u32 	%r921, [%rd19+256];
	xor.b32  	%r997, %r997, %r921;
$L__BB0_146:
	and.b32  	%r923, %r829, 8192;
	setp.eq.s32 	%p61, %r923, 0;
	@%p61 bra 	$L__BB0_148;
	ld.global.u32 	%r924, [%rd19+260];
	xor.b32  	%r1001, %r1001, %r924;
	ld.global.u32 	%r925, [%rd19+264];
	xor.b32  	%r1000, %r1000, %r925;
	ld.global.u32 	%r926, [%rd19+268];
	xor.b32  	%r999, %r999, %r926;
	ld.global.u32 	%r927, [%rd19+272];
	xor.b32  	%r998, %r998, %r927;
	ld.global.u32 	%r928, [%rd19+276];
	xor.b32  	%r997, %r997, %r928;
$L__BB0_148:
	and.b32  	%r930, %r829, 16384;
	setp.eq.s32 	%p62, %r930, 0;
	@%p62 bra 	$L__BB0_150;
	ld.global.u32 	%r931, [%rd19+280];
	xor.b32  	%r1001, %r1001, %r931;
	ld.global.u32 	%r932, [%rd19+284];
	xor.b32  	%r1000, %r1000, %r932;
	ld.global.u32 	%r933, [%rd19+288];
	xor.b32  	%r999, %r999, %r933;
	ld.global.u32 	%r934, [%rd19+292];
	xor.b32  	%r998, %r998, %r934;
	ld.global.u32 	%r935, [%rd19+296];
	xor.b32  	%r997, %r997, %r935;
$L__BB0_150:
	and.b32  	%r937, %r829, 32768;
	setp.eq.s32 	%p63, %r937, 0;
	@%p63 bra 	$L__BB0_152;
	ld.global.u32 	%r938, [%rd19+300];
	xor.b32  	%r1001, %r1001, %r938;
	ld.global.u32 	%r939, [%rd19+304];
	xor.b32  	%r1000, %r1000, %r939;
	ld.global.u32 	%r940, [%rd19+308];
	xor.b32  	%r999, %r999, %r940;
	ld.global.u32 	%r941, [%rd19+312];
	xor.b32  	%r998, %r998, %r941;
	ld.global.u32 	%r942, [%rd19+316];
	xor.b32  	%r997, %r997, %r942;
$L__BB0_152:
	add.s32 	%r1180, %r1180, 16;
	setp.ne.s32 	%p64, %r1180, 32;
	@%p64 bra 	$L__BB0_120;
	mad.lo.s32 	%r943, %r1174, -31, %r381;
	add.s32 	%r1174, %r943, 1;
	setp.ne.s32 	%p65, %r1174, 5;
	@%p65 bra 	$L__BB0_119;
	st.local.u32 	[%rd3+4], %r1001;
	st.local.v2.u32 	[%rd3+8], {%r1000, %r999};
	st.local.v2.u32 	[%rd3+16], {%r998, %r997};
$L__BB0_155:
	shr.u64 	%rd100, %rd14, 2;
	add.s32 	%r984, %r984, 1;
	setp.gt.u64 	%p66, %rd14, 3;
	@%p66 bra 	$L__BB0_43;
$L__BB0_156:
	mov.b32 	%r944, 0;
	st.local.v2.u32 	[%rd3+24], {%r944, %r944};
	st.local.u32 	[%rd3+32], %r944;
	mov.b64 	%rd71, 0;
	st.local.u64 	[%rd3+40], %rd71;
	shr.u32 	%r945, %r1001, 2;
	xor.b32  	%r946, %r945, %r1001;
	st.local.u32 	[%rd3+4], %r1000;
	st.local.v2.u32 	[%rd3+8], {%r999, %r998};
	shl.b32 	%r947, %r997, 4;
	shl.b32 	%r948, %r946, 1;
	xor.b32  	%r949, %r948, %r947;
	xor.b32  	%r950, %r949, %r946;
	xor.b32  	%r951, %r950, %r997;
	st.local.v2.u32 	[%rd3+16], {%r997, %r951};
	add.s32 	%r952, %r10, %r951;
	add.s32 	%r953, %r952, 362437;
	cvt.rn.f32.u32 	%f1, %r953;
	fma.rn.f32 	%f2, %f1, 0f2F800000, 0f2F000000;
	setp.lt.f32 	%p67, %f2, 0f00800000;
	mul.f32 	%f3, %f2, 0f4B000000;
	selp.f32 	%f4, %f3, %f2, %p67;
	selp.f32 	%f5, 0fC1B80000, 0f00000000, %p67;
	mov.b32 	%r954, %f4;
	add.s32 	%r955, %r954, -1059760811;
	and.b32  	%r956, %r955, -8388608;
	sub.s32 	%r957, %r954, %r956;
	mov.b32 	%f6, %r957;
	cvt.rn.f32.s32 	%f7, %r956;
	fma.rn.f32 	%f8, %f7, 0f34000000, %f5;
	add.f32 	%f9, %f6, 0fBF800000;
	fma.rn.f32 	%f10, %f9, 0fBE055027, 0f3E1039F6;
	fma.rn.f32 	%f11, %f10, %f9, 0fBDF8CDCC;
	fma.rn.f32 	%f12, %f11, %f9, 0f3E0F2955;
	fma.rn.f32 	%f13, %f12, %f9, 0fBE2AD8B9;
	fma.rn.f32 	%f14, %f13, %f9, 0f3E4CED0B;
	fma.rn.f32 	%f15, %f14, %f9, 0fBE7FFF22;
	fma.rn.f32 	%f16, %f15, %f9, 0f3EAAAA78;
	fma.rn.f32 	%f17, %f16, %f9, 0fBF000000;
	mul.f32 	%f18, %f9, %f17;
	fma.rn.f32 	%f19, %f18, %f9, %f9;
	fma.rn.f32 	%f20, %f8, 0f3F317218, %f19;
	setp.gt.u32 	%p68, %r954, 2139095039;
	fma.rn.f32 	%f21, %f4, 0f7F800000, 0f7F800000;
	selp.f32 	%f22, %f21, %f20, %p68;
	setp.eq.f32 	%p69, %f4, 0f00000000;
	mul.f32 	%f23, %f22, 0fBF000000;
	selp.f32 	%f24, 0f7F800000, %f23, %p69;
	ld.global.u64 	%rd72, [%rd1];
	mul.wide.u32 	%rd73, %r976, 40;
	add.s64 	%rd74, %rd72, %rd73;
	st.f32 	[%rd74+28], %f24;
	add.s32 	%r976, %r976, 1;
	ld.global.u32 	%r977, [%rd1+8];
	setp.lt.s32 	%p70, %r976, %r977;
	@%p70 bra 	$L__BB0_2;
	bra.uni 	$L__BB0_4;
$L__BB0_157:
	mov.u64 	%rd95, $str$1;
	cvta.global.u64 	%rd96, %rd95;
	{ // callseq 2, 0
	.param .b64 param0;
	st.param.b64 	[param0], %rd96;
	.param .b64 param1;
	st.param.b64 	[param1], 0;
	.param .b32 retval0;
	call.uni (retval0), 
	vprintf, 
	(
	param0, 
	param1
	);
	ld.param.b32 	%r974, [retval0];
	} // callseq 2
$L__BB0_158:
	ret;

}


// ===== COMPILED SASS (sm_100) =====

	.target	sm_100

	.elftype	@"ET_EXEC"


//--------------------- .note.nv.tkinfo           --------------------------
	.section	.note.nv.tkinfo,"",@"SHT_NOTE"
	.sectionflags	@"SHF_NOTE_NV_TKINFO"
	.tkinfo
        /*0018*/ 	.word	0x00000002
        /*0030*/ 	.string	""
        /*0030*/ 	.string	"ptxas"
        /*0030*/ 	.string	"Cuda compilation tools, release 13.0, V13.0.88"
        /*0030*/ 	.string	"Build cuda_13.0.r13.0/compiler.36424714_0"
        /*0030*/ 	.string	"-arch sm_100 -m 64 "



//--------------------- .note.nv.cuinfo           --------------------------
	.section	.note.nv.cuinfo,"",@"SHT_NOTE"
	.sectionflags	@"SHF_NOTE_NV_CUINFO"
        /*0018*/ 	.short	0x0002
        /*001a*/ 	.short	0x0064
        /*001c*/ 	.short	0x0082
	.zero		2


//--------------------- .nv.info                  --------------------------
	.section	.nv.info,"",@"SHT_CUDA_INFO"
	.align	4


	//----- nvinfo : EIATTR_REGCOUNT
	.align		4
        /*0000*/ 	.byte	0x04, 0x2f
        /*0002*/ 	.short	(.L_13 - .L_12)
	.align		4
.L_12:
        /*0004*/ 	.word	index@(_Z12simulate_spnP3SPNi)
        /*0008*/ 	.word	0x00000020


	//----- nvinfo : EIATTR_FRAME_SIZE
	.align		4
.L_13:
        /*000c*/ 	.byte	0x04, 0x11
        /*000e*/ 	.short	(.L_15 - .L_14)
	.align		4
.L_14:
        /*0010*/ 	.word	index@(_Z12simulate_spnP3SPNi)
        /*0014*/ 	.word	0x00000038


	//----- nvinfo : EIATTR_MIN_STACK_SIZE
	.align		4
.L_15:
        /*0018*/ 	.byte	0x04, 0x12
        /*001a*/ 	.short	(.L_17 - .L_16)
	.align		4
.L_16:
        /*001c*/ 	.word	index@(_Z12simulate_spnP3SPNi)
        /*0020*/ 	.word	0x00000038
.L_17:


//--------------------- .nv.compat                --------------------------
	.section	.nv.compat,"",@"SHT_CUDA_COMPAT_INFO"
	.align	4
        /*0000*/ 	.byte	0x02, 0x09, 0x00, 0x00, 0x02, 0x02, 0x01, 0x00, 0x02, 0x05, 0x05, 0x00, 0x03, 0x07, 0x01, 0x01
        /*0010*/ 	.byte	0x02, 0x03, 0x00, 0x00, 0x02, 0x06, 0x01, 0x00, 0x04, 0x0b, 0x08, 0x00, 0x01, 0x00, 0x00, 0x00
        /*0020*/ 	.byte	0x00, 0x00, 0x00, 0x00


//--------------------- .nv.info._Z12simulate_spnP3SPNi --------------------------
	.section	.nv.info._Z12simulate_spnP3SPNi,"",@"SHT_CUDA_INFO"
	.sectionflags	@""
	.align	4


	//----- nvinfo : EIATTR_CUDA_API_VERSION
	.align		4
        /*0000*/ 	.byte	0x04, 0x37
        /*0002*/ 	.short	(.L_19 - .L_18)
.L_18:
        /*0004*/ 	.word	0x00000082


	//----- nvinfo : EIATTR_KPARAM_INFO
	.align		4
.L_19:
        /*0008*/ 	.byte	0x04, 0x17
        /*000a*/ 	.short	(.L_21 - .L_20)
.L_20:
        /*000c*/ 	.word	0x00000000
        /*0010*/ 	.short	0x0001
        /*0012*/ 	.short	0x0008
        /*0014*/ 	.byte	0x00, 0xf0, 0x11, 0x00


	//----- nvinfo : EIATTR_KPARAM_INFO
	.align		4
.L_21:
        /*0018*/ 	.byte	0x04, 0x17
        /*001a*/ 	.short	(.L_23 - .L_22)
.L_22:
        /*001c*/ 	.word	0x00000000
        /*0020*/ 	.short	0x0000
        /*0022*/ 	.short	0x0000
        /*0024*/ 	.byte	0x00, 0xf5, 0x21, 0x00


	//----- nvinfo : EIATTR_SPARSE_MMA_MASK
	.align		4
.L_23:
        /*0028*/ 	.byte	0x03, 0x50
        /*002a*/ 	.short	0x0000


	//----- nvinfo : EIATTR_MAXREG_COUNT
	.align		4
        /*002c*/ 	.byte	0x03, 0x1b
        /*002e*/ 	.short	0x00ff


	//----- nvinfo : EIATTR_EXTERNS
	.align		4
        /*0030*/ 	.byte	0x04, 0x0f
        /*0032*/ 	.short	(.L_25 - .L_24)


	//   ....[0]....
	.align		4
.L_24:
        /*0034*/ 	.word	index@(vprintf)


	//----- nvinfo : EIATTR_MERCURY_ISA_VERSION
	.align		4
.L_25:
        /*0038*/ 	.byte	0x03, 0x5f
        /*003a*/ 	.short	0x0101


	//----- nvinfo : EIATTR_VRC_CTA_INIT_COUNT
	.align		4
        /*003c*/ 	.byte	0x02, 0x4a
	.zero		1
	.zero		1


	//----- nvinfo : EIATTR_SYSCALL_OFFSETS
	.align		4
        /*0040*/ 	.byte	0x04, 0x46
        /*0042*/ 	.short	(.L_27 - .L_26)


	//   ....[0]....
.L_26:
        /*0044*/ 	.word	0x000002b0


	//   ....[1]....
        /*0048*/ 	.word	0x000038d0


	//   ....[2]....
        /*004c*/ 	.word	0x00003980


	//----- nvinfo : EIATTR_EXIT_INSTR_OFFSETS
	.align		4
.L_27:
        /*0050*/ 	.byte	0x04, 0x1c
        /*0052*/ 	.short	(.L_29 - .L_28)


	//   ....[0]....
.L_28:
        /*0054*/ 	.word	0x00003900


	//   ....[1]....
        /*0058*/ 	.word	0x00003990


	//----- nvinfo : EIATTR_CRS_STACK_SIZE
	.align		4
.L_29:
        /*005c*/ 	.byte	0x04, 0x1e
        /*005e*/ 	.short	(.L_31 - .L_30)
.L_30:
        /*0060*/ 	.word	0x00000000


	//----- nvinfo : EIATTR_CBANK_PARAM_SIZE
	.align		4
.L_31:
        /*0064*/ 	.byte	0x03, 0x19
        /*0066*/ 	.short	0x000c


	//----- nvinfo : EIATTR_PARAM_CBANK
	.align		4
        /*0068*/ 	.byte	0x04, 0x0a
        /*006a*/ 	.short	(.L_33 - .L_32)
	.align		4
.L_32:
        /*006c*/ 	.word	index@(.nv.constant0._Z12simulate_spnP3SPNi)
        /*0070*/ 	.short	0x0380
        /*0072*/ 	.short	0x000c


	//----- nvinfo : EIATTR_SW_WAR
	.align		4
.L_33:
        /*0074*/ 	.byte	0x04, 0x36
        /*0076*/ 	.short	(.L_35 - .L_34)
.L_34:
        /*0078*/ 	.word	0x00000008
.L_35:


//--------------------- .nv.callgraph             --------------------------
	.section	.nv.callgraph,"",@"SHT_CUDA_CALLGRAPH"
	.align	4
	.sectionentsize	8
	.align		4
        /*0000*/ 	.word	0x00000000
	.align		4
        /*0004*/ 	.word	0xffffffff
	.align		4
        /*0008*/ 	.word	index@(_Z12simulate_spnP3SPNi)
	.align		4
        /*000c*/ 	.word	index@(vprintf)
	.align		4
        /*0010*/ 	.word	0x00000000
	.align		4
        /*0014*/ 	.word	0xfffffffe
	.align		4
        /*0018*/ 	.word	0x00000000
	.align		4
        /*001c*/ 	.word	0xfffffffd
	.align		4
        /*0020*/ 	.word	0x00000000
	.align		4
        /*0024*/ 	.word	0xfffffffc


//--------------------- .nv.constant4             --------------------------
	.section	.nv.constant4,"a",@progbits
	.align	8
	.align		8
.nv.constant4:
        /*0000*/ 	.dword	vprintf
	.align		8
        /*0008*/ 	.dword	precalc_xorwow_matrix
	.align		8
        /*0010*/ 	.dword	precalc_xorwow_offset_matrix
	.align		8
        /*0018*/ 	.dword	mrg32k3aM1
	.align		8
        /*0020*/ 	.dword	mrg32k3aM2
	.align		8
        /*0028*/ 	.dword	mrg32k3aM1SubSeq
	.align		8
        /*0030*/ 	.dword	mrg32k3aM2SubSeq
	.align		8
        /*0038*/ 	.dword	mrg32k3aM1Seq
	.align		8
        /*0040*/ 	.dword	mrg32k3aM2Seq
	.align		8
        /*0048*/ 	.dword	$str
	.align		8
        /*0050*/ 	.dword	$str$1
	.align		8
        /*0058*/ 	.dword	$str$2


//--------------------- .nv.constant3             --------------------------
	.section	.nv.constant3,"a",@progbits
	.align	8
.nv.constant3:
	.type		__cr_lgamma_table,@object
	.size		__cr_lgamma_table,(.L_8 - __cr_lgamma_table)
__cr_lgamma_table:
        /*0000*/ 	.byte	0x00, 0x00, 0x00, 0x00, 0x00, 0x00, 0x00, 0x00, 0x00, 0x00, 0x00, 0x00, 0x00, 0x00, 0x00, 0x00
        /*0010*/ 	.byte	0xef, 0x39, 0xfa, 0xfe, 0x42, 0x2e, 0xe6, 0x3f, 0x02, 0x20, 0x2a, 0xfa, 0x0b, 0xab, 0xfc, 0x3f
        /*0020*/ 	.byte	0xf9, 0x2c, 0x92, 0x7c, 0xa7, 0x6c, 0x09, 0x40, 0xc9, 0x79, 0x44, 0x3c, 0x64, 0x26, 0x13, 0x40
        /*0030*/ 	.byte	0xca, 0x01, 0xcf, 0x3a, 0x27, 0x51, 0x1a, 0x40, 0x30, 0xcc, 0x2d, 0xf3, 0xe1, 0x0c, 0x21, 0x40
        /*0040*/ 	.byte	0x0d, 0xb7, 0xfc, 0x82, 0x8e, 0x35, 0x25, 0x40
.L_8:


//--------------------- .text._Z12simulate_spnP3SPNi --------------------------
	.section	.text._Z12simulate_spnP3SPNi,"ax",@progbits
	.align	128
        .global         _Z12simulate_spnP3SPNi
        .type           _Z12simulate_spnP3SPNi,@function
        .size           _Z12simulate_spnP3SPNi,(.L_x_55 - _Z12simulate_spnP3SPNi)
        .other          _Z12simulate_spnP3SPNi,@"STO_CUDA_ENTRY STV_DEFAULT"
_Z12simulate_spnP3SPNi:
.text._Z12simulate_spnP3SPNi:
[----:B------:R-:W0:Y:S08]  /*0000*/  LDC R1, c[0x0][0x37c] ;  /* 0x0000df00ff017b82 */ /* 0x000e300000000800 */
[----:B------:R-:W1:Y:S01]  /*0010*/  LDC.64 R16, c[0x0][0x380] ;  /* 0x0000e000ff107b82 */ /* 0x000e620000000a00 */
[----:B------:R-:W1:Y:S01]  /*0020*/  LDCU.64 UR36, c[0x0][0x358] ;  /* 0x00006b00ff2477ac */ /* 0x000e620008000a00 */
[----:B0-----:R-:W-:Y:S01]  /*0030*/  VIADD R1, R1, 0xffffffc8 ;  /* 0xffffffc801017836 */ /* 0x001fe20000000000 */
[----:B-1----:R-:W2:Y:S01]  /*0040*/  LDG.E R4, desc[UR36][R16.64+0x8] ;  /* 0x0000082410047981 */ /* 0x002ea2000c1e1900 */
[----:B------:R-:W0:Y:S04]  /*0050*/  LDCU UR5, c[0x0][0x2fc] ;  /* 0x00005f80ff0577ac */ /* 0x000e280008000800 */
[----:B------:R-:W1:Y:S01]  /*0060*/  S2UR UR6, SR_CTAID.X ;  /* 0x00000000000679c3 */ /* 0x000e620000002500 */
[----:B------:R-:W-:Y:S01]  /*0070*/  R2UR UR40, R1 ;  /* 0x00000000012872ca */ /* 0x000fe200000e0000 */
[----:B------:R-:W1:Y:S01]  /*0080*/  S2R R22, SR_TID.X ;  /* 0x0000000000167919 */ /* 0x000e620000002100 */
[----:B------:R-:W3:Y:S05]  /*0090*/  LDCU UR4, c[0x0][0x2f8] ;  /* 0x00005f00ff0477ac */ /* 0x000eea0008000800 */
[----:B------:R-:W1:Y:S06]  /*00a0*/  LDC R3, c[0x0][0x360] ;  /* 0x0000d800ff037b82 */ /* 0x000e6c0000000800 */
[----:B---3--:R-:W-:-:S04]  /*00b0*/  UIADD3 UR38, UP0, UP1, UR40, 0x30, UR4 ;  /* 0x0000003028267890 */ /* 0x008fc8000f91e004 */
[----:B0-----:R-:W-:Y:S01]  /*00c0*/  UIADD3.X UR39, UPT, UPT, URZ, URZ, UR5, UP0, UP1 ;  /* 0x000000ffff277290 */ /* 0x001fe200087e2405 */
[----:B-1----:R-:W-:Y:S01]  /*00d0*/  IMAD R22, R3, UR6, R22 ;  /* 0x0000000603167c24 */ /* 0x002fe2000f8e0216 */
[----:B--2---:R-:W-:-:S13]  /*00e0*/  ISETP.GE.AND P0, PT, R4, 0x1, PT ;  /* 0x000000010400780c */ /* 0x004fda0003f06270 */
[----:B------:R-:W-:Y:S05]  /*00f0*/  @!P0 BRA `(.L_x_0) ;  /* 0x0000002c00488947 */ /* 0x000fea0003800000 */
[----:B------:R-:W-:Y:S01]  /*0100*/  BSSY.RECONVERGENT B7, `(.L_x_1) ;  /* 0x00002d0000077945 */ /* 0x000fe20003800200 */
[----:B------:R-:W-:-:S07]  /*0110*/  IMAD.MOV.U32 R2, RZ, RZ, RZ ;  /* 0x000000ffff027224 */ /* 0x000fce00078e00ff */
.L_x_23:
[----:B------:R-:W0:Y:S02]  /*0120*/  LDC.64 R10, c[0x0][0x380] ;  /* 0x0000e000ff0a7b82 */ /* 0x000e240000000a00 */
[----:B0-----:R-:W2:Y:S02]  /*0130*/  LDG.E.64 R6, desc[UR36][R10.64] ;  /* 0x000000240a067981 */ /* 0x001ea4000c1e1b00 */
[----:B--2---:R-:W-:-:S06]  /*0140*/  IMAD.WIDE.U32 R4, R2, 0x28, R6 ;  /* 0x0000002802047825 */ /* 0x004fcc00078e0006 */
[----:B------:R-:W2:Y:S01]  /*0150*/  LD.E R4, desc[UR36][R4.64+0x8] ;  /* 0x0000082404047980 */ /* 0x000ea2000c101900 */
[----:B------:R-:W-:Y:S01]  /*0160*/  BSSY.RECONVERGENT B6, `(.L_x_2) ;  /* 0x0000024000067945 */ /* 0x000fe20003800200 */
[----:B------:R-:W-:Y:S01]  /*0170*/  IMAD.MOV.U32 R3, RZ, RZ, 0x1 ;  /* 0x00000001ff037424 */ /* 0x000fe200078e00ff */
[----:B--2---:R-:W-:-:S13]  /*0180*/  ISETP.GE.AND P0, PT, R4, 0x1, PT ;  /* 0x000000010400780c */ /* 0x004fda0003f06270 */
[----:B------:R-:W-:Y:S05]  /*0190*/  @!P0 BRA `(.L_x_3) ;  /* 0x0000000000808947 */ /* 0x000fea0003800000 */
[----:B------:R-:W5:Y:S01]  /*01a0*/  LDG.E.64 R10, desc[UR36][R10.64+0x10] ;  /* 0x000010240a0a7981 */ /* 0x000f62000c1e1b00 */
[----:B------:R-:W-:-:S07]  /*01b0*/  IMAD.MOV.U32 R23, RZ, RZ, RZ ;  /* 0x000000ffff177224 */ /* 0x000fce00078e00ff */
.L_x_5:
[----:B------:R-:W-:Y:S01]  /*01c0*/  IMAD.WIDE.U32 R6, R2, 0x28, R6 ;  /* 0x0000002802067825 */ /* 0x000fe200078e0006 */
[----:B------:R-:W-:Y:S01]  /*01d0*/  MOV R0, 0x0 ;  /* 0x0000000000007802 */ /* 0x000fe20000000f00 */
[----:B------:R-:W0:Y:S04]  /*01e0*/  LDCU.64 UR4, c[0x4][0x48] ;  /* 0x01000900ff0477ac */ /* 0x000e280008000a00 */
[----:B------:R-:W2:Y:S02]  /*01f0*/  LD.E.64 R6, desc[UR36][R6.64] ;  /* 0x0000002406067980 */ /* 0x000ea4000c101b00 */
[----:B--2---:R-:W-:-:S05]  /*0200*/  IMAD.WIDE.U32 R8, R23, 0x4, R6 ;  /* 0x0000000417087825 */ /* 0x004fca00078e0006 */
[----:B------:R-:W2:Y:S02]  /*0210*/  LD.E R18, desc[UR36][R8.64] ;  /* 0x0000002408127980 */ /* 0x000ea4000c101900 */
[----:B--2--5:R-:W-:-:S05]  /*0220*/  IMAD.WIDE R10, R18, 0x4, R10 ;  /* 0x00000004120a7825 */ /* 0x024fca00078e020a */
[----:B------:R-:W2:Y:S01]  /*0230*/  LD.E R19, desc[UR36][R10.64] ;  /* 0x000000240a137980 */ /* 0x000ea2000c101900 */
[----:B------:R1:W3:Y:S01]  /*0240*/  LDC.64 R12, c[0x4][R0] ;  /* 0x01000000000c7b82 */ /* 0x0002e20000000a00 */
[----:B0-----:R-:W-:Y:S02]  /*0250*/  IMAD.U32 R4, RZ, RZ, UR4 ;  /* 0x00000004ff047e24 */ /* 0x001fe4000f8e00ff */
[----:B------:R-:W-:Y:S02]  /*0260*/  IMAD.U32 R5, RZ, RZ, UR5 ;  /* 0x00000005ff057e24 */ /* 0x000fe4000f8e00ff */
[----:B------:R-:W-:Y:S02]  /*0270*/  IMAD.U32 R6, RZ, RZ, UR38 ;  /* 0x00000026ff067e24 */ /* 0x000fe4000f8e00ff */
[----:B------:R-:W-:Y:S01]  /*0280*/  IMAD.U32 R7, RZ, RZ, UR39 ;  /* 0x00000027ff077e24 */ /* 0x000fe2000f8e00ff */
[----:B--23--:R1:W-:Y:S06]  /*0290*/  STL.64 [R1+0x30], R18 ;  /* 0x0000301201007387 */ /* 0x00c3ec0000100a00 */
[----:B------:R-:W-:-:S07]  /*02a0*/  LEPC R20, `(.L_x_4) ;  /* 0x000000001014794e */ /* 0x000fce0000000000 */
[----:B-1----:R-:W-:Y:S05]  /*02b0*/  CALL.ABS.NOINC R12 ;  /* 0x000000000c007343 */ /* 0x002fea0003c00000 */
.L_x_4:
[----:B------:R-:W0:Y:S02]  /*02c0*/  LDC.64 R4, c[0x0][0x380] ;  /* 0x0000e000ff047b82 */ /* 0x000e240000000a00 */
[----:B0-----:R-:W2:Y:S04]  /*02d0*/  LDG.E.64 R10, desc[UR36][R4.64+0x10] ;  /* 0x00001024040a7981 */ /* 0x001ea8000c1e1b00 */
[----:B------:R0:W5:Y:S01]  /*02e0*/  LDG.E.64 R6, desc[UR36][R4.64] ;  /* 0x0000002404067981 */ /* 0x000162000c1e1b00 */
[----:B--2---:R-:W-:-:S06]  /*02f0*/  IMAD.WIDE R18, R18, 0x4, R10 ;  /* 0x0000000412127825 */ /* 0x004fcc00078e020a */
[----:B------:R-:W2:Y:S01]  /*0300*/  LD.E R18, desc[UR36][R18.64] ;  /* 0x0000002412127980 */ /* 0x000ea2000c101900 */
[----:B------:R-:W-:Y:S02]  /*0310*/  PRMT R3, RZ, 0x7610, R3 ;  /* 0x00007610ff037816 */ /* 0x000fe40000000003 */
[----:B--2---:R-:W-:-:S13]  /*0320*/  ISETP.GT.AND P0, PT, R18, RZ, PT ;  /* 0x000000ff1200720c */ /* 0x004fda0003f04270 */
[----:B0-----:R-:W-:Y:S05]  /*0330*/  @!P0 BRA `(.L_x_3) ;  /* 0x0000000000188947 */ /* 0x001fea0003800000 */
[----:B-----5:R-:W-:-:S06]  /*0340*/  IMAD.WIDE.U32 R4, R2, 0x28, R6 ;  /* 0x0000002802047825 */ /* 0x020fcc00078e0006 */
[----:B------:R-:W2:Y:S01]  /*0350*/  LD.E R4, desc[UR36][R4.64+0x8] ;  /* 0x0000082404047980 */ /* 0x000ea2000c101900 */
[----:B------:R-:W-:-:S05]  /*0360*/  VIADD R23, R23, 0x1 ;  /* 0x0000000117177836 */ /* 0x000fca0000000000 */
[----:B--2---:R-:W-:-:S13]  /*0370*/  ISETP.GE.AND P0, PT, R23, R4, PT ;  /* 0x000000041700720c */ /* 0x004fda0003f06270 */
[----:B------:R-:W-:Y:S05]  /*0380*/  @!P0 BRA `(.L_x_5) ;  /* 0xfffffffc008c8947 */ /* 0x000fea000383ffff */
[----:B------:R-:W-:-:S07]  /*0390*/  IMAD.MOV.U32 R3, RZ, RZ, 0x1 ;  /* 0x00000001ff037424 */ /* 0x000fce00078e00ff */
.L_x_3:
[----:B------:R-:W-:Y:S05]  /*03a0*/  BSYNC.RECONVERGENT B6 ;  /* 0x0000000000067941 */ /* 0x000fea0003800200 */
.L_x_2:
[----:B-----5:R-:W-:Y:S01]  /*03b0*/  IMAD.WIDE.U32 R6, R2, 0x28, R6 ;  /* 0x0000002802067825 */ /* 0x020fe200078e0006 */
[----:B------:R-:W-:-:S04]  /*03c0*/  ISETP.NE.AND P0, PT, R22, RZ, PT ;  /* 0x000000ff1600720c */ /* 0x000fc80003f05270 */
[----:B------:R0:W-:Y:S01]  /*03d0*/  ST.E.U8 desc[UR36][R6.64+0x20], R3 ;  /* 0x0000200306007985 */ /* 0x0001e2000c101124 */
[----:B------:R-:W-:-:S06]  /*03e0*/  CS2R R4, SR_CLOCKLO ;  /* 0x0000000000047805 */ /* 0x000fcc0000015000 */
[----:B------:R-:W-:Y:S01]  /*03f0*/  LOP3.LUT R0, R4, 0xaad26b49, RZ, 0x3c, !PT ;  /* 0xaad26b4904007812 */ /* 0x000fe200078e3cff */
[----:B------:R-:W-:Y:S01]  /*0400*/  BSSY.RECONVERGENT B1, `(.L_x_6) ;  /* 0x000026a000017945 */ /* 0x000fe20003800200 */
[----:B------:R-:W-:-:S03]  /*0410*/  LOP3.LUT R4, R5, 0xf7dcefdd, RZ, 0x3c, !PT ;  /* 0xf7dcefdd05047812 */ /* 0x000fc600078e3cff */
[----:B------:R-:W-:Y:S02]  /*0420*/  IMAD R0, R0, 0x4182bed5, RZ ;  /* 0x4182bed500007824 */ /* 0x000fe400078e02ff */
[----:B0-----:R-:W-:Y:S02]  /*0430*/  IMAD R3, R4, -0x658354e5, RZ ;  /* 0x9a7cab1b04037824 */ /* 0x001fe400078e02ff */
[C---:B------:R-:W-:Y:S01]  /*0440*/  VIADD R8, R0.reuse, 0x75bcd15 ;  /* 0x075bcd1500087836 */ /* 0x040fe20000000000 */
[C---:B------:R-:W-:Y:S01]  /*0450*/  LOP3.LUT R6, R0.reuse, 0x159a55e5, RZ, 0x3c, !PT ;  /* 0x159a55e500067812 */ /* 0x040fe200078e3cff */
[C---:B------:R-:W-:Y:S01]  /*0460*/  VIADD R7, R3.reuse, 0x1f123bb5 ;  /* 0x1f123bb503077836 */ /* 0x040fe20000000000 */
[----:B------:R-:W-:Y:S01]  /*0470*/  LOP3.LUT R4, R3, 0x5491333, RZ, 0x3c, !PT ;  /* 0x0549133303047812 */ /* 0x000fe200078e3cff */
[C---:B------:R-:W-:Y:S01]  /*0480*/  VIADD R5, R0.reuse, 0x583f19 ;  /* 0x00583f1900057836 */ /* 0x040fe20000000000 */
[----:B------:R0:W-:Y:S01]  /*0490*/  STL [R1+0x4], R8 ;  /* 0x0000040801007387 */ /* 0x0001e20000100800 */
[----:B------:R-:W-:-:S03]  /*04a0*/  IADD3 R0, PT, PT, R0, 0x64f0c9, R3 ;  /* 0x0064f0c900007810 */ /* 0x000fc60007ffe003 */
[----:B------:R0:W-:Y:S04]  /*04b0*/  STL.64 [R1+0x8], R6 ;  /* 0x0000080601007387 */ /* 0x0001e80000100a00 */
[----:B------:R0:W-:Y:S01]  /*04c0*/  STL.64 [R1+0x10], R4 ;  /* 0x0000100401007387 */ /* 0x0001e20000100a00 */
[----:B------:R-:W-:Y:S05]  /*04d0*/  @!P0 BRA `(.L_x_7) ;  /* 0x0000002400708947 */ /* 0x000fea0003800000 */
[--C-:B------:R-:W-:Y:S01]  /*04e0*/  SHF.R.S32.HI R14, RZ, 0x1f, R22.reuse ;  /* 0x0000001fff0e7819 */ /* 0x100fe20000011416 */
[----:B------:R-:W-:Y:S02]  /*04f0*/  IMAD.MOV.U32 R9, RZ, RZ, R22 ;  /* 0x000000ffff097224 */ /* 0x000fe400078e0016 */
[----:B------:R-:W-:-:S07]  /*0500*/  IMAD.MOV.U32 R3, RZ, RZ, RZ ;  /* 0x000000ffff037224 */ /* 0x000fce00078e00ff */
.L_x_22:
[----:B------:R-:W-:Y:S01]  /*0510*/  LOP3.LUT R20, R9, 0x3, RZ, 0xc0, !PT ;  /* 0x0000000309147812 */ /* 0x000fe200078ec0ff */
[----:B------:R-:W-:Y:S03]  /*0520*/  BSSY.RECONVERGENT B0, `(.L_x_8) ;  /* 0x0000251000007945 */ /* 0x000fe60003800200 */
[----:B------:R-:W-:-:S04]  /*0530*/  ISETP.NE.U32.AND P0, PT, R20, RZ, PT ;  /* 0x000000ff1400720c */ /* 0x000fc80003f05070 */
[----:B------:R-:W-:-:S13]  /*0540*/  ISETP.NE.AND.EX P0, PT, RZ, RZ, PT, P0 ;  /* 0x000000ffff00720c */ /* 0x000fda0003f05300 */
[----:B-123--:R-:W-:Y:S05]  /*0550*/  @!P0 BRA `(.L_x_9) ;  /* 0x0000002400348947 */ /* 0x00efea0003800000 */
[----:B------:R-:W1:Y:S01]  /*0560*/  LDC.64 R10, c[0x4][0x8] ;  /* 0x01000200ff0a7b82 */ /* 0x000e620000000a00 */
[----:B------:R-:W-:Y:S01]  /*0570*/  BSSY.RECONVERGENT B2, `(.L_x_10) ;  /* 0x00000bc000027945 */ /* 0x000fe20003800200 */
[----:B0-----:R-:W-:Y:S01]  /*0580*/  IMAD.MOV.U32 R8, RZ, RZ, RZ ;  /* 0x000000ffff087224 */ /* 0x001fe200078e00ff */
[----:B------:R-:W-:Y:S01]  /*0590*/  CS2R R4, SRZ ;  /* 0x0000000000047805 */ /* 0x000fe2000001ff00 */
[----:B------:R-:W-:Y:S01]  /*05a0*/  IMAD.MOV.U32 R23, RZ, RZ, RZ ;  /* 0x000000ffff177224 */ /* 0x000fe200078e00ff */
[----:B------:R-:W-:Y:S01]  /*05b0*/  CS2R R6, SRZ ;  /* 0x0000000000067805 */ /* 0x000fe2000001ff00 */
[----:B-1----:R-:W-:-:S07]  /*05c0*/  IMAD.WIDE.U32 R10, R3, 0xc80, R10 ;  /* 0x00000c80030a7825 */ /* 0x002fce00078e000a */
.L_x_13:
[----:B------:R-:W-:-:S06]  /*05d0*/  LEA R15, R23, UR40, 0x2 ;  /* 0x00000028170f7c11 */ /* 0x000fcc000f8e10ff */
[----:B------:R-:W5:Y:S01]  /*05e0*/  LDL R15, [R15+0x4] ;  /* 0x000004000f0f7983 */ /* 0x000f620000100800 */
[----:B------:R-:W-:Y:S01]  /*05f0*/  BSSY.RECONVERGENT B3, `(.L_x_11) ;  /* 0x00000b0000037945 */ /* 0x000fe20003800200 */
[----:B------:R-:W-:Y:S02]  /*0600*/  IMAD.SHL.U32 R18, R23, 0x20, RZ ;  /* 0x0000002017127824 */ /* 0x000fe400078e00ff */
[----:B------:R-:W-:-:S07]  /*0610*/  IMAD.MOV.U32 R19, RZ, RZ, RZ ;  /* 0x000000ffff137224 */ /* 0x000fce00078e00ff */
.L_x_12:
[----:B-----5:R-:W-:Y:S01]  /*0620*/  SHF.R.U32.HI R25, RZ, R19, R15 ;  /* 0x00000013ff197219 */ /* 0x020fe2000001160f */
[----:B------:R-:W-:-:S03]  /*0630*/  IMAD.IADD R12, R18, 0x1, R19 ;  /* 0x00000001120c7824 */ /* 0x000fc600078e0213 */
[----:B------:R-:W-:-:S04]  /*0640*/  LOP3.LUT R13, R25, 0x1, RZ, 0xc0, !PT ;  /* 0x00000001190d7812 */ /* 0x000fc800078ec0ff */
[----:B------:R-:W-:Y:S01]  /*0650*/  ISETP.NE.U32.AND P0, PT, R13, 0x1, PT ;  /* 0x000000010d00780c */ /* 0x000fe20003f05070 */
[----:B------:R-:W-:-:S03]  /*0660*/  IMAD R13, R12, 0x5, RZ ;  /* 0x000000050c0d7824 */ /* 0x000fc600078e02ff */
[----:B------:R-:W-:Y:S01]  /*0670*/  R2P PR, R25, 0x7e ;  /* 0x0000007e19007804 */ /* 0x000fe20000000000 */
[----:B------:R-:W-:-:S08]  /*0680*/  IMAD.WIDE.U32 R12, R13, 0x4, R10 ;  /* 0x000000040d0c7825 */ /* 0x000fd000078e000a */
[----:B------:R-:W2:Y:S04]  /*0690*/  @!P0 LDG.E R24, desc[UR36][R12.64+0x10] ;  /* 0x000010240c188981 */ /* 0x000ea8000c1e1900 */
[----:B------:R-:W3:Y:S04]  /*06a0*/  @!P0 LDG.E R21, desc[UR36][R12.64] ;  /* 0x000000240c158981 */ /* 0x000ee8000c1e1900 */
[----:B------:R-:W4:Y:S04]  /*06b0*/  @P1 LDG.E R26, desc[UR36][R12.64+0x24] ;  /* 0x000024240c1a1981 */ /* 0x000f28000c1e1900 */
[----:B------:R-:W4:Y:S04]  /*06c0*/  @P2 LDG.E R28, desc[UR36][R12.64+0x38] ;  /* 0x000038240c1c2981 */ /* 0x000f28000c1e1900 */
[----:B------:R-:W4:Y:S04]  /*06d0*/  @P1 LDG.E R27, desc[UR36][R12.64+0x14] ;  /* 0x000014240c1b1981 */ /* 0x000f28000c1e1900 */
[----:B------:R-:W4:Y:S01]  /*06e0*/  @P2 LDG.E R29, desc[UR36][R12.64+0x28] ;  /* 0x000028240c1d2981 */ /* 0x000f22000c1e1900 */
[----:B--2---:R-:W-:-:S03]  /*06f0*/  @!P0 LOP3.LUT R5, R5, R24, RZ, 0x3c, !PT ;  /* 0x0000001805058212 */ /* 0x004fc600078e3cff */
[----:B------:R-:W2:Y:S01]  /*0700*/  @!P0 LDG.E R24, desc[UR36][R12.64+0x8] ;  /* 0x000008240c188981 */ /* 0x000ea2000c1e1900 */
[----:B---3--:R-:W-:-:S03]  /*0710*/  @!P0 LOP3.LUT R8, R8, R21, RZ, 0x3c, !PT ;  /* 0x0000001508088212 */ /* 0x008fc600078e3cff */
[----:B------:R-:W3:Y:S01]  /*0720*/  @!P0 LDG.E R21, desc[UR36][R12.64+0x4] ;  /* 0x000004240c158981 */ /* 0x000ee2000c1e1900 */
[----:B----4-:R-:W-:-:S03]  /*0730*/  @P1 LOP3.LUT R5, R5, R26, RZ, 0x3c, !PT ;  /* 0x0000001a05051212 */ /* 0x010fc600078e3cff */
[----:B------:R-:W4:Y:S01]  /*0740*/  @P3 LDG.E R26, desc[UR36][R12.64+0x4c] ;  /* 0x00004c240c1a3981 */ /* 0x000f22000c1e1900 */
[----:B------:R-:W-:-:S03]  /*0750*/  @P2 LOP3.LUT R5, R5, R28, RZ, 0x3c, !PT ;  /* 0x0000001c05052212 */ /* 0x000fc600078e3cff */
[----:B------:R-:W4:Y:S01]  /*0760*/  @P4 LDG.E R28, desc[UR36][R12.64+0x60] ;  /* 0x000060240c1c4981 */ /* 0x000f22000c1e1900 */
[----:B--2---:R-:W-:-:S03]  /*0770*/  @!P0 LOP3.LUT R7, R7, R24, RZ, 0x3c, !PT ;  /* 0x0000001807078212 */ /* 0x004fc600078e3cff */
[----:B------:R-:W2:Y:S01]  /*0780*/  @P5 LDG.E R24, desc[UR36][R12.64+0x74] ;  /* 0x000074240c185981 */ /* 0x000ea2000c1e1900 */
[----:B---3--:R-:W-:-:S03]  /*0790*/  @!P0 LOP3.LUT R6, R6, R21, RZ, 0x3c, !PT ;  /* 0x0000001506068212 */ /* 0x008fc600078e3cff */
[----:B------:R-:W3:Y:S01]  /*07a0*/  @!P0 LDG.E R21, desc[UR36][R12.64+0xc] ;  /* 0x00000c240c158981 */ /* 0x000ee2000c1e1900 */
[----:B----4-:R-:W-:Y:S02]  /*07b0*/  @P3 LOP3.LUT R5, R5, R26, RZ, 0x3c, !PT ;  /* 0x0000001a05053212 */ /* 0x010fe400078e3cff */
[----:B------:R-:W-:Y:S01]  /*07c0*/  @P1 LOP3.LUT R8, R8, R27, RZ, 0x3c, !PT ;  /* 0x0000001b08081212 */ /* 0x000fe200078e3cff */
[----:B------:R-:W4:Y:S01]  /*07d0*/  @P6 LDG.E R26, desc[UR36][R12.64+0x88] ;  /* 0x000088240c1a6981 */ /* 0x000f22000c1e1900 */
[----:B------:R-:W-:-:S03]  /*07e0*/  @P4 LOP3.LUT R5, R5, R28, RZ, 0x3c, !PT ;  /* 0x0000001c05054212 */ /* 0x000fc600078e3cff */
[----:B------:R-:W4:Y:S01]  /*07f0*/  @P1 LDG.E R27, desc[UR36][R12.64+0x20] ;  /* 0x000020240c1b1981 */ /* 0x000f22000c1e1900 */
[----:B--2---:R-:W-:-:S03]  /*0800*/  @P5 LOP3.LUT R5, R5, R24, RZ, 0x3c, !PT ;  /* 0x0000001805055212 */ /* 0x004fc600078e3cff */
[----:B------:R-:W2:Y:S01]  /*0810*/  @P1 LDG.E R24, desc[UR36][R12.64+0x1c] ;  /* 0x00001c240c181981 */ /* 0x000ea2000c1e1900 */
[----:B---3--:R-:W-:-:S03]  /*0820*/  @!P0 LOP3.LUT R4, R4, R21, RZ, 0x3c, !PT ;  /* 0x0000001504048212 */ /* 0x008fc600078e3cff */
[----:B------:R-:W3:Y:S01]  /*0830*/  @P1 LDG.E R21, desc[UR36][R12.64+0x18] ;  /* 0x000018240c151981 */ /* 0x000ee2000c1e1900 */
[----:B----4-:R-:W-:-:S03]  /*0840*/  @P1 LOP3.LUT R4, R4, R27, RZ, 0x3c, !PT ;  /* 0x0000001b04041212 */ /* 0x010fc600078e3cff */
[----:B------:R-:W4:Y:S01]  /*0850*/  @P2 LDG.E R27, desc[UR36][R12.64+0x34] ;  /* 0x000034240c1b2981 */ /* 0x000f22000c1e1900 */
[----:B--2---:R-:W-:-:S03]  /*0860*/  @P1 LOP3.LUT R7, R7, R24, RZ, 0x3c, !PT ;  /* 0x0000001807071212 */ /* 0x004fc600078e3cff */
[----:B------:R-:W2:Y:S01]  /*0870*/  @P2 LDG.E R24, desc[UR36][R12.64+0x30] ;  /* 0x000030240c182981 */ /* 0x000ea2000c1e1900 */
[----:B---3--:R-:W-:-:S03]  /*0880*/  @P1 LOP3.LUT R6, R6, R21, RZ, 0x3c, !PT ;  /* 0x0000001506061212 */ /* 0x008fc600078e3cff */
[----:B------:R-:W3:Y:S01]  /*0890*/  @P2 LDG.E R21, desc[UR36][R12.64+0x2c] ;  /* 0x00002c240c152981 */ /* 0x000ee2000c1e1900 */
[----:B------:R-:W-:-:S03]  /*08a0*/  @P2 LOP3.LUT R8, R8, R29, RZ, 0x3c, !PT ;  /* 0x0000001d08082212 */ /* 0x000fc600078e3cff */
        /* <DEDUP_REMOVED lines=31> */
[----:B------:R-:W-:Y:S02]  /*0aa0*/  LOP3.LUT P0, RZ, R25, 0x80, RZ, 0xc0, !PT ;  /* 0x0000008019ff7812 */ /* 0x000fe4000780c0ff */
[----:B------:R-:W-:Y:S02]  /*0ab0*/  @P6 LOP3.LUT R5, R5, R26, RZ, 0x3c, !PT ;  /* 0x0000001a05056212 */ /* 0x000fe400078e3cff */
[----:B------:R-:W-:Y:S02]  /*0ac0*/  @P6 LOP3.LUT R8, R8, R29, RZ, 0x3c, !PT ;  /* 0x0000001d08086212 */ /* 0x000fe400078e3cff */
[----:B----4-:R-:W-:-:S07]  /*0ad0*/  @P6 LOP3.LUT R4, R4, R27, RZ, 0x3c, !PT ;  /* 0x0000001b04046212 */ /* 0x010fce00078e3cff */
[----:B------:R-:W4:Y:S04]  /*0ae0*/  @P0 LDG.E R29, desc[UR36][R12.64+0x8c] ;  /* 0x00008c240c1d0981 */ /* 0x000f28000c1e1900 */
[----:B------:R-:W4:Y:S04]  /*0af0*/  @P0 LDG.E R27, desc[UR36][R12.64+0x98] ;  /* 0x000098240c1b0981 */ /* 0x000f28000c1e1900 */
[----:B------:R-:W4:Y:S01]  /*0b00*/  @P0 LDG.E R26, desc[UR36][R12.64+0x9c] ;  /* 0x00009c240c1a0981 */ /* 0x000f22000c1e1900 */
[----:B--2---:R-:W-:-:S03]  /*0b10*/  @P6 LOP3.LUT R7, R7, R24, RZ, 0x3c, !PT ;  /* 0x0000001807076212 */ /* 0x004fc600078e3cff */
[----:B------:R-:W2:Y:S01]  /*0b20*/  @P0 LDG.E R24, desc[UR36][R12.64+0x94] ;  /* 0x000094240c180981 */ /* 0x000ea2000c1e1900 */
[----:B---3--:R-:W-:-:S03]  /*0b30*/  @P6 LOP3.LUT R6, R6, R21, RZ, 0x3c, !PT ;  /* 0x0000001506066212 */ /* 0x008fc600078e3cff */
[----:B------:R-:W3:Y:S01]  /*0b40*/  @P0 LDG.E R21, desc[UR36][R12.64+0x90] ;  /* 0x000090240c150981 */ /* 0x000ee2000c1e1900 */
[----:B----4-:R-:W-:Y:S02]  /*0b50*/  @P0 LOP3.LUT R8, R8, R29, RZ, 0x3c, !PT ;  /* 0x0000001d08080212 */ /* 0x010fe400078e3cff */
[----:B------:R-:W-:Y:S02]  /*0b60*/  @P0 LOP3.LUT R4, R4, R27, RZ, 0x3c, !PT ;  /* 0x0000001b04040212 */ /* 0x000fe400078e3cff */
[----:B------:R-:W-:Y:S02]  /*0b70*/  @P0 LOP3.LUT R5, R5, R26, RZ, 0x3c, !PT ;  /* 0x0000001a05050212 */ /* 0x000fe400078e3cff */
[----:B--2---:R-:W-:Y:S02]  /*0b80*/  @P0 LOP3.LUT R7, R7, R24, RZ, 0x3c, !PT ;  /* 0x0000001807070212 */ /* 0x004fe400078e3cff */
[----:B---3--:R-:W-:Y:S02]  /*0b90*/  @P0 LOP3.LUT R6, R6, R21, RZ, 0x3c, !PT ;  /* 0x0000001506060212 */ /* 0x008fe400078e3cff */
[----:B------:R-:W-:-:S13]  /*0ba0*/  R2P PR, R25.B1, 0x7f ;  /* 0x0000007f19007804 */ /* 0x000fda0000001000 */
[----:B------:R-:W2:Y:S04]  /*0bb0*/  @P0 LDG.E R21, desc[UR36][R12.64+0xa0] ;  /* 0x0000a0240c150981 */ /* 0x000ea8000c1e1900 */
[----:B------:R-:W3:Y:S04]  /*0bc0*/  @P0 LDG.E R24, desc[UR36][R12.64+0xa8] ;  /* 0x0000a8240c180981 */ /* 0x000ee8000c1e1900 */
[----:B------:R-:W4:Y:S04]  /*0bd0*/  @P0 LDG.E R27, desc[UR36][R12.64+0xa4] ;  /* 0x0000a4240c1b0981 */ /* 0x000f28000c1e1900 */
[----:B------:R-:W4:Y:S04]  /*0be0*/  @P1 LDG.E R29, desc[UR36][R12.64+0xb8] ;  /* 0x0000b8240c1d1981 */ /* 0x000f28000c1e1900 */
[----:B------:R-:W4:Y:S01]  /*0bf0*/  @P1 LDG.E R26, desc[UR36][R12.64+0xc4] ;  /* 0x0000c4240c1a1981 */ /* 0x000f22000c1e1900 */
[----:B--2---:R-:W-:-:S03]  /*0c00*/  @P0 LOP3.LUT R8, R8, R21, RZ, 0x3c, !PT ;  /* 0x0000001508080212 */ /* 0x004fc600078e3cff */
[----:B------:R-:W2:Y:S01]  /*0c10*/  @P0 LDG.E R21, desc[UR36][R12.64+0xac] ;  /* 0x0000ac240c150981 */ /* 0x000ea2000c1e1900 */
[----:B---3--:R-:W-:-:S03]  /*0c20*/  @P0 LOP3.LUT R7, R7, R24, RZ, 0x3c, !PT ;  /* 0x0000001807070212 */ /* 0x008fc600078e3cff */
[----:B------:R-:W3:Y:S01]  /*0c30*/  @P0 LDG.E R24, desc[UR36][R12.64+0xb0] ;  /* 0x0000b0240c180981 */ /* 0x000ee2000c1e1900 */
[----:B----4-:R-:W-:-:S03]  /*0c40*/  @P0 LOP3.LUT R6, R6, R27, RZ, 0x3c, !PT ;  /* 0x0000001b06060212 */ /* 0x010fc600078e3cff */
[----:B------:R-:W4:Y:S01]  /*0c50*/  @P1 LDG.E R27, desc[UR36][R12.64+0xb4] ;  /* 0x0000b4240c1b1981 */ /* 0x000f22000c1e1900 */
[----:B--2---:R-:W-:-:S03]  /*0c60*/  @P0 LOP3.LUT R4, R4, R21, RZ, 0x3c, !PT ;  /* 0x0000001504040212 */ /* 0x004fc600078e3cff */
[----:B------:R-:W2:Y:S01]  /*0c70*/  @P1 LDG.E R21, desc[UR36][R12.64+0xc0] ;  /* 0x0000c0240c151981 */ /* 0x000ea2000c1e1900 */
[----:B---3--:R-:W-:Y:S02]  /*0c80*/  @P0 LOP3.LUT R5, R5, R24, RZ, 0x3c, !PT ;  /* 0x0000001805050212 */ /* 0x008fe400078e3cff */
[----:B------:R-:W-:Y:S01]  /*0c90*/  LOP3.LUT P0, RZ, R25, 0x8000, RZ, 0xc0, !PT ;  /* 0x0000800019ff7812 */ /* 0x000fe2000780c0ff */
[----:B------:R-:W3:Y:S04]  /*0ca0*/  @P1 LDG.E R24, desc[UR36][R12.64+0xbc] ;  /* 0x0000bc240c181981 */ /* 0x000ee8000c1e1900 */
[----:B------:R-:W3:Y:S01]  /*0cb0*/  @P2 LDG.E R25, desc[UR36][R12.64+0xc8] ;  /* 0x0000c8240c192981 */ /* 0x000ee2000c1e1900 */
[----:B----4-:R-:W-:Y:S02]  /*0cc0*/  @P1 LOP3.LUT R8, R8, R27, RZ, 0x3c, !PT ;  /* 0x0000001b08081212 */ /* 0x010fe400078e3cff */
[----:B------:R-:W-:Y:S01]  /*0cd0*/  @P1 LOP3.LUT R6, R6, R29, RZ, 0x3c, !PT ;  /* 0x0000001d06061212 */ /* 0x000fe200078e3cff */
[----:B------:R-:W4:Y:S01]  /*0ce0*/  @P3 LDG.E R27, desc[UR36][R12.64+0xdc] ;  /* 0x0000dc240c1b3981 */ /* 0x000f22000c1e1900 */
[----:B--2---:R-:W-:-:S03]  /*0cf0*/  @P1 LOP3.LUT R4, R4, R21, RZ, 0x3c, !PT ;  /* 0x0000001504041212 */ /* 0x004fc600078e3cff */
[----:B------:R-:W2:Y:S01]  /*0d00*/  @P2 LDG.E R21, desc[UR36][R12.64+0xcc] ;  /* 0x0000cc240c152981 */ /* 0x000ea2000c1e1900 */
[----:B---3--:R-:W-:-:S03]  /*0d10*/  @P1 LOP3.LUT R7, R7, R24, RZ, 0x3c, !PT ;  /* 0x0000001807071212 */ /* 0x008fc600078e3cff */
[----:B------:R-:W3:Y:S01]  /*0d20*/  @P2 LDG.E R24, desc[UR36][R12.64+0xd0] ;  /* 0x0000d0240c182981 */ /* 0x000ee2000c1e1900 */
[----:B------:R-:W-:-:S03]  /*0d30*/  @P2 LOP3.LUT R8, R8, R25, RZ, 0x3c, !PT ;  /* 0x0000001908082212 */ /* 0x000fc600078e3cff */
[----:B------:R-:W4:Y:S01]  /*0d40*/  @P2 LDG.E R25, desc[UR36][R12.64+0xd4] ;  /* 0x0000d4240c192981 */ /* 0x000f22000c1e1900 */
[----:B--2---:R-:W-:-:S03]  /*0d50*/  @P2 LOP3.LUT R6, R6, R21, RZ, 0x3c, !PT ;  /* 0x0000001506062212 */ /* 0x004fc600078e3cff */
[----:B------:R-:W2:Y:S01]  /*0d60*/  @P3 LDG.E R21, desc[UR36][R12.64+0xe0] ;  /* 0x0000e0240c153981 */ /* 0x000ea2000c1e1900 */
[----:B---3--:R-:W-:-:S03]  /*0d70*/  @P2 LOP3.LUT R7, R7, R24, RZ, 0x3c, !PT ;  /* 0x0000001807072212 */ /* 0x008fc600078e3cff */
[----:B------:R-:W3:Y:S01]  /*0d80*/  @P2 LDG.E R24, desc[UR36][R12.64+0xd8] ;  /* 0x0000d8240c182981 */ /* 0x000ee2000c1e1900 */
[----:B----4-:R-:W-:-:S03]  /*0d90*/  @P2 LOP3.LUT R4, R4, R25, RZ, 0x3c, !PT ;  /* 0x0000001904042212 */ /* 0x010fc600078e3cff */
[----:B------:R-:W4:Y:S01]  /*0da0*/  @P4 LDG.E R25, desc[UR36][R12.64+0xf0] ;  /* 0x0000f0240c194981 */ /* 0x000f22000c1e1900 */
[----:B------:R-:W-:Y:S02]  /*0db0*/  @P1 LOP3.LUT R5, R5, R26, RZ, 0x3c, !PT ;  /* 0x0000001a05051212 */ /* 0x000fe400078e3cff */
[----:B------:R-:W-:Y:S01]  /*0dc0*/  @P3 LOP3.LUT R8, R8, R27, RZ, 0x3c, !PT ;  /* 0x0000001b08083212 */ /* 0x000fe200078e3cff */
        /* <DEDUP_REMOVED lines=42> */
[----:B------:R-:W-:-:S05]  /*1070*/  VIADD R19, R19, 0x10 ;  /* 0x0000001013137836 */ /* 0x000fca0000000000 */
[----:B------:R-:W-:Y:S02]  /*1080*/  ISETP.NE.AND P1, PT, R19, 0x20, PT ;  /* 0x000000201300780c */ /* 0x000fe40003f25270 */
[----:B------:R-:W-:Y:S02]  /*1090*/  @P0 LOP3.LUT R5, R5, R26, RZ, 0x3c, !PT ;  /* 0x0000001a05050212 */ /* 0x000fe400078e3cff */
[----:B--2---:R-:W-:-:S04]  /*10a0*/  @P6 LOP3.LUT R4, R4, R21, RZ, 0x3c, !PT ;  /* 0x0000001504046212 */ /* 0x004fc800078e3cff */
[----:B------:R-:W-:Y:S02]  /*10b0*/  @P0 LOP3.LUT R4, R4, R27, RZ, 0x3c, !PT ;  /* 0x0000001b04040212 */ /* 0x000fe400078e3cff */
[----:B---3--:R-:W-:Y:S02]  /*10c0*/  @P0 LOP3.LUT R7, R7, R24, RZ, 0x3c, !PT ;  /* 0x0000001807070212 */ /* 0x008fe400078e3cff */
[----:B----4-:R-:W-:Y:S01]  /*10d0*/  @P0 LOP3.LUT R6, R6, R25, RZ, 0x3c, !PT ;  /* 0x0000001906060212 */ /* 0x010fe200078e3cff */
[----:B------:R-:W-:Y:S06]  /*10e0*/  @P1 BRA `(.L_x_12) ;  /* 0xfffffff4004c1947 */ /* 0x000fec000383ffff */
[----:B------:R-:W-:Y:S05]  /*10f0*/  BSYNC.RECONVERGENT B3 ;  /* 0x0000000000037941 */ /* 0x000fea0003800200 */
.L_x_11:
[----:B------:R-:W-:-:S05]  /*1100*/  VIADD R23, R23, 0x1 ;  /* 0x0000000117177836 */ /* 0x000fca0000000000 */
[----:B------:R-:W-:-:S13]  /*1110*/  ISETP.NE.AND P0, PT, R23, 0x5, PT ;  /* 0x000000051700780c */ /* 0x000fda0003f05270 */
[----:B------:R-:W-:Y:S05]  /*1120*/  @P0 BRA `(.L_x_13) ;  /* 0xfffffff400280947 */ /* 0x000fea000383ffff */
[----:B------:R-:W-:Y:S05]  /*1130*/  BSYNC.RECONVERGENT B2 ;  /* 0x0000000000027941 */ /* 0x000fea0003800200 */
.L_x_10:
[----:B------:R1:W-:Y:S01]  /*1140*/  STL [R1+0x4], R8 ;  /* 0x0000040801007387 */ /* 0x0003e20000100800 */
[----:B------:R-:W-:-:S03]  /*1150*/  ISETP.NE.U32.AND P0, PT, R20, 0x1, PT ;  /* 0x000000011400780c */ /* 0x000fc60003f05070 */
[----:B------:R1:W-:Y:S01]  /*1160*/  STL.64 [R1+0x8], R6 ;  /* 0x0000080601007387 */ /* 0x0003e20000100a00 */
[----:B------:R-:W-:-:S03]  /*1170*/  ISETP.NE.AND.EX P0, PT, RZ, RZ, PT, P0 ;  /* 0x000000ffff00720c */ /* 0x000fc60003f05300 */
[----:B------:R1:W-:Y:S10]  /*1180*/  STL.64 [R1+0x10], R4 ;  /* 0x0000100401007387 */ /* 0x0003f40000100a00 */
[----:B------:R-:W-:Y:S05]  /*1190*/  @!P0 BRA `(.L_x_9) ;  /* 0x0000001800248947 */ /* 0x000fea0003800000 */
[----:B------:R-:W-:Y:S01]  /*11a0*/  UMOV UR4, URZ ;  /* 0x000000ff00047c82 */ /* 0x000fe20008000000 */
[----:B------:R-:W-:Y:S01]  /*11b0*/  UMOV UR5, URZ ;  /* 0x000000ff00057c82 */ /* 0x000fe20008000000 */
[----:B------:R-:W-:Y:S01]  /*11c0*/  BSSY.RECONVERGENT B2, `(.L_x_14) ;  /* 0x00000bd000027945 */ /* 0x000fe20003800200 */
[----:B-1----:R-:W-:Y:S02]  /*11d0*/  IMAD.MOV.U32 R8, RZ, RZ, RZ ;  /* 0x000000ffff087224 */ /* 0x002fe400078e00ff */
[----:B------:R-:W-:Y:S02]  /*11e0*/  IMAD.MOV.U32 R23, RZ, RZ, RZ ;  /* 0x000000ffff177224 */ /* 0x000fe400078e00ff */
[----:B------:R-:W-:Y:S02]  /*11f0*/  IMAD.U32 R5, RZ, RZ, UR4 ;  /* 0x00000004ff057e24 */ /* 0x000fe4000f8e00ff */
[----:B------:R-:W-:Y:S02]  /*1200*/  IMAD.U32 R4, RZ, RZ, UR5 ;  /* 0x00000005ff047e24 */ /* 0x000fe4000f8e00ff */
[----:B------:R-:W-:-:S02]  /*1210*/  IMAD.U32 R7, RZ, RZ, UR4 ;  /* 0x00000004ff077e24 */ /* 0x000fc4000f8e00ff */
[----:B------:R-:W-:-:S07]  /*1220*/  IMAD.U32 R6, RZ, RZ, UR5 ;  /* 0x00000005ff067e24 */ /* 0x000fce000f8e00ff */
.L_x_17:
[----:B------:R-:W-:-:S06]  /*1230*/  LEA R15, R23, UR40, 0x2 ;  /* 0x00000028170f7c11 */ /* 0x000fcc000f8e10ff */
[----:B------:R-:W5:Y:S01]  /*1240*/  LDL R15, [R15+0x4] ;  /* 0x000004000f0f7983 */ /* 0x000f620000100800 */
[----:B------:R-:W-:Y:S01]  /*1250*/  BSSY.RECONVERGENT B3, `(.L_x_15) ;  /* 0x00000b0000037945 */ /* 0x000fe20003800200 */
[----:B------:R-:W-:Y:S02]  /*1260*/  IMAD.SHL.U32 R18, R23, 0x20, RZ ;  /* 0x0000002017127824 */ /* 0x000fe400078e00ff */
[----:B------:R-:W-:-:S07]  /*1270*/  IMAD.MOV.U32 R19, RZ, RZ, RZ ;  /* 0x000000ffff137224 */ /* 0x000fce00078e00ff */
.L_x_16:
        /* <DEDUP_REMOVED lines=174> */
.L_x_15:
[----:B------:R-:W-:-:S05]  /*1d60*/  VIADD R23, R23, 0x1 ;  /* 0x0000000117177836 */ /* 0x000fca0000000000 */
[----:B------:R-:W-:-:S13]  /*1d70*/  ISETP.NE.AND P0, PT, R23, 0x5, PT ;  /* 0x000000051700780c */ /* 0x000fda0003f05270 */
[----:B------:R-:W-:Y:S05]  /*1d80*/  @P0 BRA `(.L_x_17) ;  /* 0xfffffff400280947 */ /* 0x000fea000383ffff */
[----:B------:R-:W-:Y:S05]  /*1d90*/  BSYNC.RECONVERGENT B2 ;  /* 0x0000000000027941 */ /* 0x000fea0003800200 */
.L_x_14:
[----:B------:R2:W-:Y:S01]  /*1da0*/  STL [R1+0x4], R8 ;  /* 0x0000040801007387 */ /* 0x0005e20000100800 */
[----:B------:R-:W-:-:S03]  /*1db0*/  ISETP.NE.U32.AND P0, PT, R20, 0x3, PT ;  /* 0x000000031400780c */ /* 0x000fc60003f05070 */
[----:B------:R2:W-:Y:S01]  /*1dc0*/  STL.64 [R1+0x8], R6 ;  /* 0x0000080601007387 */ /* 0x0005e20000100a00 */
[----:B------:R-:W-:-:S03]  /*1dd0*/  ISETP.NE.AND.EX P0, PT, RZ, RZ, PT, P0 ;  /* 0x000000ffff00720c */ /* 0x000fc60003f05300 */
[----:B------:R2:W-:Y:S10]  /*1de0*/  STL.64 [R1+0x10], R4 ;  /* 0x0000100401007387 */ /* 0x0005f40000100a00 */
[----:B------:R-:W-:Y:S05]  /*1df0*/  @P0 BRA `(.L_x_9) ;  /* 0x0000000c000c0947 */ /* 0x000fea0003800000 */
[----:B------:R-:W-:Y:S01]  /*1e00*/  UMOV UR4, URZ ;  /* 0x000000ff00047c82 */ /* 0x000fe20008000000 */
[----:B------:R-:W-:Y:S01]  /*1e10*/  UMOV UR5, URZ ;  /* 0x000000ff00057c82 */ /* 0x000fe20008000000 */
[----:B------:R-:W-:Y:S01]  /*1e20*/  BSSY.RECONVERGENT B2, `(.L_x_18) ;  /* 0x00000bd000027945 */ /* 0x000fe20003800200 */
[----:B--2---:R-:W-:Y:S02]  /*1e30*/  IMAD.MOV.U32 R8, RZ, RZ, RZ ;  /* 0x000000ffff087224 */ /* 0x004fe400078e00ff */
[----:B------:R-:W-:Y:S02]  /*1e40*/  IMAD.MOV.U32 R23, RZ, RZ, RZ ;  /* 0x000000ffff177224 */ /* 0x000fe400078e00ff */
[----:B------:R-:W-:Y:S02]  /*1e50*/  IMAD.U32 R5, RZ, RZ, UR4 ;  /* 0x00000004ff057e24 */ /* 0x000fe4000f8e00ff */
[----:B------:R-:W-:Y:S02]  /*1e60*/  IMAD.U32 R4, RZ, RZ, UR5 ;  /* 0x00000005ff047e24 */ /* 0x000fe4000f8e00ff */
[----:B------:R-:W-:-:S02]  /*1e70*/  IMAD.U32 R7, RZ, RZ, UR4 ;  /* 0x00000004ff077e24 */ /* 0x000fc4000f8e00ff */
[----:B------:R-:W-:-:S07]  /*1e80*/  IMAD.U32 R6, RZ, RZ, UR5 ;  /* 0x00000005ff067e24 */ /* 0x000fce000f8e00ff */
.L_x_21:
[----:B------:R-:W-:-:S06]  /*1e90*/  LEA R15, R23, UR40, 0x2 ;  /* 0x00000028170f7c11 */ /* 0x000fcc000f8e10ff */
[----:B------:R-:W5:Y:S01]  /*1ea0*/  LDL R15, [R15+0x4] ;  /* 0x000004000f0f7983 */ /* 0x000f620000100800 */
[----:B------:R-:W-:Y:S01]  /*1eb0*/  BSSY.RECONVERGENT B3, `(.L_x_19) ;  /* 0x00000b0000037945 */ /* 0x000fe20003800200 */
[----:B------:R-:W-:Y:S02]  /*1ec0*/  IMAD.SHL.U32 R18, R23, 0x20, RZ ;  /* 0x0000002017127824 */ /* 0x000fe400078e00ff */
[----:B------:R-:W-:-:S07]  /*1ed0*/  IMAD.MOV.U32 R19, RZ, RZ, RZ ;  /* 0x000000ffff137224 */ /* 0x000fce00078e00ff */
.L_x_20:
        /* <DEDUP_REMOVED lines=8> */
[----:B------:R-:W3:Y:S04]  /*1f60*/  @P1 LDG.E R26, desc[UR36][R12.64+0x24] ;  /* 0x000024240c1a1981 */ /* 0x000ee8000c1e1900 */
[----:B------:R-:W4:Y:S04]  /*1f70*/  @P2 LDG.E R28, desc[UR36][R12.64+0x38] ;  /* 0x000038240c1c2981 */ /* 0x000f28000c1e1900 */
[----:B------:R-:W4:Y:S04]  /*1f80*/  @P3 LDG.E R21, desc[UR36][R12.64+0x4c] ;  /* 0x00004c240c153981 */ /* 0x000f28000c1e1900 */
[----:B------:R-:W4:Y:S04]  /*1f90*/  @!P0 LDG.E R25, desc[UR36][R12.64+0x4] ;  /* 0x000004240c198981 */ /* 0x000f28000c1e1900 */
[----:B------:R-:W4:Y:S01]  /*1fa0*/  @P2 LDG.E R27, desc[UR36][R12.64+0x28] ;  /* 0x000028240c1b2981 */ /* 0x000f22000c1e1900 */
[----:B--2---:R-:W-:-:S03]  /*1fb0*/  @!P0 LOP3.LUT R5, R5, R20, RZ, 0x3c, !PT ;  /* 0x0000001405058212 */ /* 0x004fc600078e3cff */
[----:B------:R-:W2:Y:S01]  /*1fc0*/  @P4 LDG.E R20, desc[UR36][R12.64+0x60] ;  /* 0x000060240c144981 */ /* 0x000ea2000c1e1900 */
[----:B---3--:R-:W-:-:S03]  /*1fd0*/  @P1 LOP3.LUT R5, R5, R26, RZ, 0x3c, !PT ;  /* 0x0000001a05051212 */ /* 0x008fc600078e3cff */
[----:B------:R-:W3:Y:S01]  /*1fe0*/  @P5 LDG.E R26, desc[UR36][R12.64+0x74] ;  /* 0x000074240c1a5981 */ /* 0x000ee2000c1e1900 */
[----:B----4-:R-:W-:-:S04]  /*1ff0*/  @P2 LOP3.LUT R5, R5, R28, RZ, 0x3c, !PT ;  /* 0x0000001c05052212 */ /* 0x010fc800078e3cff */
[----:B------:R-:W-:Y:S02]  /*2000*/  @P3 LOP3.LUT R5, R5, R21, RZ, 0x3c, !PT ;  /* 0x0000001505053212 */ /* 0x000fe400078e3cff */
[----:B------:R-:W4:Y:S01]  /*2010*/  @!P0 LDG.E R21, desc[UR36][R12.64] ;  /* 0x000000240c158981 */ /* 0x000f22000c1e1900 */
[----:B------:R-:W-:-:S03]  /*2020*/  @!P0 LOP3.LUT R6, R6, R25, RZ, 0x3c, !PT ;  /* 0x0000001906068212 */ /* 0x000fc600078e3cff */
[----:B------:R-:W3:Y:S01]  /*2030*/  @P1 LDG.E R25, desc[UR36][R12.64+0x14] ;  /* 0x000014240c191981 */ /* 0x000ee2000c1e1900 */
[----:B--2---:R-:W-:-:S03]  /*2040*/  @P4 LOP3.LUT R5, R5, R20, RZ, 0x3c, !PT ;  /* 0x0000001405054212 */ /* 0x004fc600078e3cff */
[----:B------:R-:W2:Y:S01]  /*2050*/  @!P0 LDG.E R20, desc[UR36][R12.64+0x8] ;  /* 0x000008240c148981 */ /* 0x000ea2000c1e1900 */
[----:B----4-:R-:W-:-:S03]  /*2060*/  @!P0 LOP3.LUT R8, R8, R21, RZ, 0x3c, !PT ;  /* 0x0000001508088212 */ /* 0x010fc600078e3cff */
[----:B------:R-:W4:Y:S01]  /*2070*/  @!P0 LDG.E R21, desc[UR36][R12.64+0xc] ;  /* 0x00000c240c158981 */ /* 0x000f22000c1e1900 */
[----:B---3--:R-:W-:-:S03]  /*2080*/  @P1 LOP3.LUT R8, R8, R25, RZ, 0x3c, !PT ;  /* 0x0000001908081212 */ /* 0x008fc600078e3cff */
[----:B------:R-:W3:Y:S01]  /*2090*/  @P1 LDG.E R25, desc[UR36][R12.64+0x20] ;  /* 0x000020240c191981 */ /* 0x000ee2000c1e1900 */
[----:B--2---:R-:W-:-:S03]  /*20a0*/  @!P0 LOP3.LUT R7, R7, R20, RZ, 0x3c, !PT ;  /* 0x0000001407078212 */ /* 0x004fc600078e3cff */
[----:B------:R-:W2:Y:S01]  /*20b0*/  @P1 LDG.E R20, desc[UR36][R12.64+0x1c] ;  /* 0x00001c240c141981 */ /* 0x000ea2000c1e1900 */
[----:B----4-:R-:W-:-:S03]  /*20c0*/  @!P0 LOP3.LUT R4, R4, R21, RZ, 0x3c, !PT ;  /* 0x0000001504048212 */ /* 0x010fc600078e3cff */
[----:B------:R-:W4:Y:S01]  /*20d0*/  @P1 LDG.E R21, desc[UR36][R12.64+0x18] ;  /* 0x000018240c151981 */ /* 0x000f22000c1e1900 */
[----:B---3--:R-:W-:-:S03]  /*20e0*/  @P1 LOP3.LUT R4, R4, R25, RZ, 0x3c, !PT ;  /* 0x0000001904041212 */ /* 0x008fc600078e3cff */
[----:B------:R-:W3:Y:S01]  /*20f0*/  @P2 LDG.E R25, desc[UR36][R12.64+0x34] ;  /* 0x000034240c192981 */ /* 0x000ee2000c1e1900 */
[----:B--2---:R-:W-:-:S03]  /*2100*/  @P1 LOP3.LUT R7, R7, R20, RZ, 0x3c, !PT ;  /* 0x0000001407071212 */ /* 0x004fc600078e3cff */
[----:B------:R-:W2:Y:S01]  /*2110*/  @P2 LDG.E R20, desc[UR36][R12.64+0x30] ;  /* 0x000030240c142981 */ /* 0x000ea2000c1e1900 */
[----:B----4-:R-:W-:-:S03]  /*2120*/  @P1 LOP3.LUT R6, R6, R21, RZ, 0x3c, !PT ;  /* 0x0000001506061212 */ /* 0x010fc600078e3cff */
[----:B------:R-:W4:Y:S01]  /*2130*/  @P2 LDG.E R21, desc[UR36][R12.64+0x2c] ;  /* 0x00002c240c152981 */ /* 0x000f22000c1e1900 */
[----:B------:R-:W-:Y:S02]  /*2140*/  @P2 LOP3.LUT R8, R8, R27, RZ, 0x3c, !PT ;  /* 0x0000001b08082212 */ /* 0x000fe400078e3cff */
[----:B---3--:R-:W-:Y:S01]  /*2150*/  @P2 LOP3.LUT R4, R4, R25, RZ, 0x3c, !PT ;  /* 0x0000001904042212 */ /* 0x008fe200078e3cff */
[----:B------:R-:W3:Y:S04]  /*2160*/  @P3 LDG.E R27, desc[UR36][R12.64+0x3c] ;  /* 0x00003c240c1b3981 */ /* 0x000ee8000c1e1900 */
[----:B------:R-:W3:Y:S01]  /*2170*/  @P3 LDG.E R25, desc[UR36][R12.64+0x48] ;  /* 0x000048240c193981 */ /* 0x000ee2000c1e1900 */
[----:B--2---:R-:W-:-:S03]  /*2180*/  @P2 LOP3.LUT R7, R7, R20, RZ, 0x3c, !PT ;  /* 0x0000001407072212 */ /* 0x004fc600078e3cff */
[----:B------:R-:W2:Y:S01]  /*2190*/  @P3 LDG.E R20, desc[UR36][R12.64+0x44] ;  /* 0x000044240c143981 */ /* 0x000ea2000c1e1900 */
[----:B----4-:R-:W-:-:S03]  /*21a0*/  @P2 LOP3.LUT R6, R6, R21, RZ, 0x3c, !PT ;  /* 0x0000001506062212 */ /* 0x010fc600078e3cff */
[----:B------:R-:W4:Y:S01]  /*21b0*/  @P3 LDG.E R21, desc[UR36][R12.64+0x40] ;  /* 0x000040240c153981 */ /* 0x000f22000c1e1900 */
[----:B---3--:R-:W-:-:S03]  /*21c0*/  @P3 LOP3.LUT R8, R8, R27, RZ, 0x3c, !PT ;  /* 0x0000001b08083212 */ /* 0x008fc600078e3cff */
[----:B------:R-:W3:Y:S01]  /*21d0*/  @P4 LDG.E R27, desc[UR36][R12.64+0x50] ;  /* 0x000050240c1b4981 */ /* 0x000ee2000c1e1900 */
[----:B------:R-:W-:-:S03]  /*21e0*/  @P3 LOP3.LUT R4, R4, R25, RZ, 0x3c, !PT ;  /* 0x0000001904043212 */ /* 0x000fc600078e3cff */
        /* <DEDUP_REMOVED lines=13> */
[----:B------:R-:W-:Y:S02]  /*22c0*/  @P5 LOP3.LUT R5, R5, R26, RZ, 0x3c, !PT ;  /* 0x0000001a05055212 */ /* 0x000fe400078e3cff */
[----:B---3--:R-:W-:Y:S01]  /*22d0*/  @P5 LOP3.LUT R8, R8, R27, RZ, 0x3c, !PT ;  /* 0x0000001b08085212 */ /* 0x008fe200078e3cff */
[----:B------:R-:W3:Y:S01]  /*22e0*/  @P6 LDG.E R26, desc[UR36][R12.64+0x88] ;  /* 0x000088240c1a6981 */ /* 0x000ee2000c1e1900 */
[----:B------:R-:W-:-:S03]  /*22f0*/  @P5 LOP3.LUT R4, R4, R25, RZ, 0x3c, !PT ;  /* 0x0000001904045212 */ /* 0x000fc600078e3cff */
[----:B------:R-:W3:Y:S04]  /*2300*/  @P6 LDG.E R27, desc[UR36][R12.64+0x78] ;  /* 0x000078240c1b6981 */ /* 0x000ee8000c1e1900 */
[----:B------:R-:W3:Y:S01]  /*2310*/  @P6 LDG.E R25, desc[UR36][R12.64+0x84] ;  /* 0x000084240c196981 */ /* 0x000ee2000c1e1900 */
[----:B--2---:R-:W-:-:S03]  /*2320*/  @P5 LOP3.LUT R7, R7, R20, RZ, 0x3c, !PT ;  /* 0x0000001407075212 */ /* 0x004fc600078e3cff */
[----:B------:R-:W2:Y:S01]  /*2330*/  @P6 LDG.E R20, desc[UR36][R12.64+0x80] ;  /* 0x000080240c146981 */ /* 0x000ea2000c1e1900 */
[----:B----4-:R-:W-:-:S03]  /*2340*/  @P5 LOP3.LUT R6, R6, R21, RZ, 0x3c, !PT ;  /* 0x0000001506065212 */ /* 0x010fc600078e3cff */
[----:B------:R-:W4:Y:S01]  /*2350*/  @P6 LDG.E R21, desc[UR36][R12.64+0x7c] ;  /* 0x00007c240c156981 */ /* 0x000f22000c1e1900 */
[----:B------:R-:W-:Y:S02]  /*2360*/  LOP3.LUT P0, RZ, R24, 0x80, RZ, 0xc0, !PT ;  /* 0x0000008018ff7812 */ /* 0x000fe4000780c0ff */
[----:B---3--:R-:W-:Y:S02]  /*2370*/  @P6 LOP3.LUT R5, R5, R26, RZ, 0x3c, !PT ;  /* 0x0000001a05056212 */ /* 0x008fe400078e3cff */
[----:B------:R-:W-:Y:S02]  /*2380*/  @P6 LOP3.LUT R8, R8, R27, RZ, 0x3c, !PT ;  /* 0x0000001b08086212 */ /* 0x000fe400078e3cff */
[----:B------:R-:W-:-:S07]  /*2390*/  @P6 LOP3.LUT R4, R4, R25, RZ, 0x3c, !PT ;  /* 0x0000001904046212 */ /* 0x000fce00078e3cff */
[----:B------:R-:W3:Y:S04]  /*23a0*/  @P0 LDG.E R27, desc[UR36][R12.64+0x8c] ;  /* 0x00008c240c1b0981 */ /* 0x000ee8000c1e1900 */
[----:B------:R-:W3:Y:S04]  /*23b0*/  @P0 LDG.E R25, desc[UR36][R12.64+0x98] ;  /* 0x000098240c190981 */ /* 0x000ee8000c1e1900 */
[----:B------:R-:W3:Y:S01]  /*23c0*/  @P0 LDG.E R26, desc[UR36][R12.64+0x9c] ;  /* 0x00009c240c1a0981 */ /* 0x000ee2000c1e1900 */
[----:B--2---:R-:W-:-:S03]  /*23d0*/  @P6 LOP3.LUT R7, R7, R20, RZ, 0x3c, !PT ;  /* 0x0000001407076212 */ /* 0x004fc600078e3cff */
[----:B------:R-:W2:Y:S01]  /*23e0*/  @P0 LDG.E R20, desc[UR36][R12.64+0x94] ;  /* 0x000094240c140981 */ /* 0x000ea2000c1e1900 */
[----:B----4-:R-:W-:-:S03]  /*23f0*/  @P6 LOP3.LUT R6, R6, R21, RZ, 0x3c, !PT ;  /* 0x0000001506066212 */ /* 0x010fc600078e3cff */
[----:B------:R-:W4:Y:S01]  /*2400*/  @P0 LDG.E R21, desc[UR36][R12.64+0x90] ;  /* 0x000090240c150981 */ /* 0x000f22000c1e1900 */
[----:B---3--:R-:W-:Y:S02]  /*2410*/  @P0 LOP3.LUT R8, R8, R27, RZ, 0x3c, !PT ;  /* 0x0000001b08080212 */ /* 0x008fe400078e3cff */
[----:B------:R-:W-:Y:S02]  /*2420*/  @P0 LOP3.LUT R4, R4, R25, RZ, 0x3c, !PT ;  /* 0x0000001904040212 */ /* 0x000fe400078e3cff */
[----:B------:R-:W-:Y:S02]  /*2430*/  @P0 LOP3.LUT R5, R5, R26, RZ, 0x3c, !PT ;  /* 0x0000001a05050212 */ /* 0x000fe400078e3cff */
[----:B--2---:R-:W-:Y:S02]  /*2440*/  @P0 LOP3.LUT R7, R7, R20, RZ, 0x3c, !PT ;  /* 0x0000001407070212 */ /* 0x004fe400078e3cff */
[----:B----4-:R-:W-:Y:S02]  /*2450*/  @P0 LOP3.LUT R6, R6, R21, RZ, 0x3c, !PT ;  /* 0x0000001506060212 */ /* 0x010fe400078e3cff */
        /* <DEDUP_REMOVED lines=14> */
[----:B------:R-:W-:Y:S02]  /*2540*/  @P0 LOP3.LUT R5, R5, R26, RZ, 0x3c, !PT ;  /* 0x0000001a05050212 */ /* 0x000fe400078e3cff */
[----:B--2---:R-:W-:Y:S02]  /*2550*/  @P0 LOP3.LUT R4, R4, R21, RZ, 0x3c, !PT ;  /* 0x0000001504040212 */ /* 0x004fe400078e3cff */
[----:B------:R-:W-:Y:S01]  /*2560*/  LOP3.LUT P0, RZ, R24, 0x8000, RZ, 0xc0, !PT ;  /* 0x0000800018ff7812 */ /* 0x000fe2000780c0ff */
[----:B------:R-:W2:Y:S01]  /*2570*/  @P1 LDG.E R21, desc[UR36][R12.64+0xc0] ;  /* 0x0000c0240c151981 */ /* 0x000ea2000c1e1900 */
[----:B---3--:R-:W-:-:S03]  /*2580*/  @P2 LOP3.LUT R8, R8, R27, RZ, 0x3c, !PT ;  /* 0x0000001b08082212 */ /* 0x008fc600078e3cff */
[----:B------:R-:W3:Y:S01]  /*2590*/  @P1 LDG.E R24, desc[UR36][R12.64+0xc4] ;  /* 0x0000c4240c181981 */ /* 0x000ee2000c1e1900 */
[----:B----4-:R-:W-:-:S03]  /*25a0*/  @P1 LOP3.LUT R6, R6, R25, RZ, 0x3c, !PT ;  /* 0x0000001906061212 */ /* 0x010fc600078e3cff */
[----:B------:R-:W4:Y:S01]  /*25b0*/  @P3 LDG.E R27, desc[UR36][R12.64+0xdc] ;  /* 0x0000dc240c1b3981 */ /* 0x000f22000c1e1900 */
[----:B------:R-:W-:-:S03]  /*25c0*/  @P1 LOP3.LUT R7, R7, R20, RZ, 0x3c, !PT ;  /* 0x0000001407071212 */ /* 0x000fc600078e3cff */
        /* <DEDUP_REMOVED lines=53> */
[----:B------:R-:W-:-:S05]  /*2920*/  VIADD R19, R19, 0x10 ;  /* 0x0000001013137836 */ /* 0x000fca0000000000 */
[----:B------:R-:W-:Y:S02]  /*2930*/  ISETP.NE.AND P1, PT, R19, 0x20, PT ;  /* 0x000000201300780c */ /* 0x000fe40003f25270 */
[----:B--2---:R-:W-:Y:S02]  /*2940*/  @P6 LOP3.LUT R4, R4, R21, RZ, 0x3c, !PT ;  /* 0x0000001504046212 */ /* 0x004fe400078e3cff */
[----:B---3--:R-:W-:-:S04]  /*2950*/  @P6 LOP3.LUT R5, R5, R24, RZ, 0x3c, !PT ;  /* 0x0000001805056212 */ /* 0x008fc800078e3cff */
[----:B------:R-:W-:Y:S02]  /*2960*/  @P0 LOP3.LUT R5, R5, R26, RZ, 0x3c, !PT ;  /* 0x0000001a05050212 */ /* 0x000fe400078e3cff */
[----:B----4-:R-:W-:Y:S02]  /*2970*/  @P0 LOP3.LUT R4, R4, R27, RZ, 0x3c, !PT ;  /* 0x0000001b04040212 */ /* 0x010fe400078e3cff */
[----:B------:R-:W-:Y:S02]  /*2980*/  @P0 LOP3.LUT R6, R6, R25, RZ, 0x3c, !PT ;  /* 0x0000001906060212 */ /* 0x000fe400078e3cff */
[----:B------:R-:W-:Y:S01]  /*2990*/  @P0 LOP3.LUT R7, R7, R20, RZ, 0x3c, !PT ;  /* 0x0000001407070212 */ /* 0x000fe200078e3cff */
[----:B------:R-:W-:Y:S06]  /*29a0*/  @P1 BRA `(.L_x_20) ;  /* 0xfffffff4004c1947 */ /* 0x000fec000383ffff */
[----:B------:R-:W-:Y:S05]  /*29b0*/  BSYNC.RECONVERGENT B3 ;  /* 0x0000000000037941 */ /* 0x000fea0003800200 */
.L_x_19:
[----:B------:R-:W-:-:S05]  /*29c0*/  VIADD R23, R23, 0x1 ;  /* 0x0000000117177836 */ /* 0x000fca0000000000 */
[----:B------:R-:W-:-:S13]  /*29d0*/  ISETP.NE.AND P0, PT, R23, 0x5, PT ;  /* 0x000000051700780c */ /* 0x000fda0003f05270 */
[----:B------:R-:W-:Y:S05]  /*29e0*/  @P0 BRA `(.L_x_21) ;  /* 0xfffffff400280947 */ /* 0x000fea000383ffff */
[----:B------:R-:W-:Y:S05]  /*29f0*/  BSYNC.RECONVERGENT B2 ;  /* 0x0000000000027941 */ /* 0x000fea0003800200 */
.L_x_18:
[----:B------:R3:W-:Y:S04]  /*2a00*/  STL [R1+0x4], R8 ;  /* 0x0000040801007387 */ /* 0x0007e80000100800 */
[----:B------:R3:W-:Y:S04]  /*2a10*/  STL.64 [R1+0x8], R6 ;  /* 0x0000080601007387 */ /* 0x0007e80000100a00 */
[----:B------:R3:W-:Y:S02]  /*2a20*/  STL.64 [R1+0x10], R4 ;  /* 0x0000100401007387 */ /* 0x0007e40000100a00 */
.L_x_9:
[----:B------:R-:W-:Y:S05]  /*2a30*/  BSYNC.RECONVERGENT B0 ;  /* 0x0000000000007941 */ /* 0x000fea0003800200 */
.L_x_8:
[----:B------:R-:W-:Y:S01]  /*2a40*/  ISETP.GT.U32.AND P0, PT, R9, 0x3, PT ;  /* 0x000000030900780c */ /* 0x000fe20003f04070 */
[----:B------:R-:W-:Y:S01]  /*2a50*/  VIADD R3, R3, 0x1 ;  /* 0x0000000103037836 */ /* 0x000fe20000000000 */
[--C-:B------:R-:W-:Y:S02]  /*2a60*/  SHF.R.U64 R9, R9, 0x2, R14.reuse ;  /* 0x0000000209097819 */ /* 0x100fe4000000120e */
[----:B------:R-:W-:Y:S02]  /*2a70*/  ISETP.GT.U32.AND.EX P0, PT, R14, RZ, PT, P0 ;  /* 0x000000ff0e00720c */ /* 0x000fe40003f04100 */
[----:B------:R-:W-:-:S11]  /*2a80*/  SHF.R.U32.HI R14, RZ, 0x2, R14 ;  /* 0x00000002ff0e7819 */ /* 0x000fd6000001160e */
[----:B------:R-:W-:Y:S05]  /*2a90*/  @P0 BRA `(.L_x_22) ;  /* 0xffffffd8009c0947 */ /* 0x000fea000383ffff */
.L_x_7:
[----:B------:R-:W-:Y:S05]  /*2aa0*/  BSYNC.RECONVERGENT B1 ;  /* 0x0000000000017941 */ /* 0x000fea0003800200 */
.L_x_6:
[----:B------:R-:W4:Y:S01]  /*2ab0*/  LDG.E.64 R12, desc[UR36][R16.64] ;  /* 0x00000024100c7981 */ /* 0x000f22000c1e1b00 */
[----:B------:R-:W-:Y:S01]  /*2ac0*/  SHF.R.U32.HI R3, RZ, 0x2, R8 ;  /* 0x00000002ff037819 */ /* 0x000fe20000011608 */
[----:B------:R-:W-:Y:S02]  /*2ad0*/  IMAD.MOV.U32 R15, RZ, RZ, 0x3e055027 ;  /* 0x3e055027ff0f7424 */ /* 0x000fe400078e00ff */
[----:B------:R4:W-:Y:S01]  /*2ae0*/  STL [R1+0x4], R6 ;  /* 0x0000040601007387 */ /* 0x0009e20000100800 */
[----:B------:R-:W-:Y:S01]  /*2af0*/  LOP3.LUT R3, R3, R8, RZ, 0x3c, !PT ;  /* 0x0000000803037212 */ /* 0x000fe200078e3cff */
[----:B0123--:R-:W-:Y:S02]  /*2b00*/  IMAD.SHL.U32 R8, R5, 0x10, RZ ;  /* 0x0000001005087824 */ /* 0x00ffe400078e00ff */
[----:B------:R0:W-:Y:S02]  /*2b10*/  STL.64 [R1+0x18], RZ ;  /* 0x000018ff01007387 */ /* 0x0001e40000100a00 */
[----:B------:R-:W-:-:S02]  /*2b20*/  IMAD.SHL.U32 R9, R3, 0x2, RZ ;  /* 0x0000000203097824 */ /* 0x000fc400078e00ff */
[----:B------:R0:W-:Y:S03]  /*2b30*/  STL [R1+0x20], RZ ;  /* 0x000020ff01007387 */ /* 0x0001e60000100800 */
[----:B------:R-:W-:Y:S01]  /*2b40*/  LOP3.LUT R8, R3, R9, R8, 0x96, !PT ;  /* 0x0000000903087212 */ /* 0x000fe200078e9608 */
[----:B------:R-:W-:Y:S01]  /*2b50*/  IMAD.MOV.U32 R3, RZ, RZ, 0x2f800000 ;  /* 0x2f800000ff037424 */ /* 0x000fe200078e00ff */
[----:B------:R0:W-:Y:S02]  /*2b60*/  STL.64 [R1+0x28], RZ ;  /* 0x000028ff01007387 */ /* 0x0001e40000100a00 */
[----:B------:R-:W-:-:S04]  /*2b70*/  LOP3.LUT R9, R8, R5, RZ, 0x3c, !PT ;  /* 0x0000000508097212 */ /* 0x000fc800078e3cff */
[----:B------:R-:W-:-:S04]  /*2b80*/  IADD3 R0, PT, PT, R0, 0x587c5, R9 ;  /* 0x000587c500007810 */ /* 0x000fc80007ffe009 */
[----:B------:R-:W-:-:S05]  /*2b90*/  I2FP.F32.U32 R0, R0 ;  /* 0x0000000000007245 */ /* 0x000fca0000201000 */
[----:B------:R-:W-:-:S05]  /*2ba0*/  FFMA R0, R0, R3, 1.1641532182693481445e-10 ;  /* 0x2f00000000007423 */ /* 0x000fca0000000003 */
[----:B------:R-:W-:-:S13]  /*2bb0*/  FSETP.GEU.AND P0, PT, R0, 1.175494350822287508e-38, PT ;  /* 0x008000000000780b */ /* 0x000fda0003f0e000 */
[----:B------:R-:W-:-:S04]  /*2bc0*/  @!P0 FMUL R0, R0, 8388608 ;  /* 0x4b00000000008820 */ /* 0x000fc80000400000 */
[----:B------:R-:W-:-:S05]  /*2bd0*/  VIADD R3, R0, 0xc0d55555 ;  /* 0xc0d5555500037836 */ /* 0x000fca0000000000 */
[----:B------:R-:W-:-:S04]  /*2be0*/  LOP3.LUT R11, R3, 0xff800000, RZ, 0xc0, !PT ;  /* 0xff800000030b7812 */ /* 0x000fc800078ec0ff */
[----:B------:R-:W-:Y:S01]  /*2bf0*/  I2FP.F32.S32 R8, R11 ;  /* 0x0000000b00087245 */ /* 0x000fe20000201400 */
[----:B------:R-:W-:Y:S02]  /*2c00*/  IMAD.IADD R3, R0, 0x1, -R11 ;  /* 0x0000000100037824 */ /* 0x000fe400078e0a0b */
[----:B------:R-:W-:Y:S02]  /*2c10*/  IMAD.MOV.U32 R11, RZ, RZ, 0x7f800000 ;  /* 0x7f800000ff0b7424 */ /* 0x000fe400078e00ff */
[----:B------:R-:W-:-:S04]  /*2c20*/  FADD R10, R3, -1 ;  /* 0xbf800000030a7421 */ /* 0x000fc80000000000 */
[----:B------:R-:W-:-:S04]  /*2c30*/  FFMA R3, R10, -R15, 0.14084610342979431152 ;  /* 0x3e1039f60a037423 */ /* 0x000fc8000000080f */
[----:B------:R-:W-:-:S04]  /*2c40*/  FFMA R3, R10, R3, -0.12148627638816833496 ;  /* 0xbdf8cdcc0a037423 */ /* 0x000fc80000000003 */
[----:B------:R-:W-:-:S04]  /*2c50*/  FFMA R3, R10, R3, 0.13980610668659210205 ;  /* 0x3e0f29550a037423 */ /* 0x000fc80000000003 */
[----:B------:R-:W-:-:S04]  /*2c60*/  FFMA R3, R10, R3, -0.16684235632419586182 ;  /* 0xbe2ad8b90a037423 */ /* 0x000fc80000000003 */
[----:B------:R-:W-:-:S04]  /*2c70*/  FFMA R3, R10, R3, 0.20012299716472625732 ;  /* 0x3e4ced0b0a037423 */ /* 0x000fc80000000003 */
[----:B------:R-:W-:-:S04]  /*2c80*/  FFMA R3, R10, R3, -0.24999669194221496582 ;  /* 0xbe7fff220a037423 */ /* 0x000fc80000000003 */
[----:B------:R-:W-:-:S04]  /*2c90*/  FFMA R3, R10, R3, 0.33333182334899902344 ;  /* 0x3eaaaa780a037423 */ /* 0x000fc80000000003 */
[----:B------:R-:W-:Y:S01]  /*2ca0*/  FFMA R15, R10, R3, -0.5 ;  /* 0xbf0000000a0f7423 */ /* 0x000fe20000000003 */
[----:B------:R-:W-:Y:S02]  /*2cb0*/  FSEL R3, RZ, -23, P0 ;  /* 0xc1b80000ff037808 */ /* 0x000fe40000000000 */
[----:B------:R-:W-:Y:S01]  /*2cc0*/  ISETP.GT.U32.AND P0, PT, R0, 0x7f7fffff, PT ;  /* 0x7f7fffff0000780c */ /* 0x000fe20003f04070 */
[----:B------:R-:W-:Y:S02]  /*2cd0*/  FMUL R15, R10, R15 ;  /* 0x0000000f0a0f7220 */ /* 0x000fe40000400000 */
[----:B------:R-:W-:Y:S01]  /*2ce0*/  FFMA R3, R8, 1.1920928955078125e-07, R3 ;  /* 0x3400000008037823 */ /* 0x000fe20000000003 */
[----:B------:R-:W-:Y:S02]  /*2cf0*/  IMAD.MOV.U32 R8, RZ, RZ, R5 ;  /* 0x000000ffff087224 */ /* 0x000fe400078e0005 */
[----:B------:R-:W-:-:S04]  /*2d00*/  FFMA R10, R10, R15, R10 ;  /* 0x0000000f0a0a7223 */ /* 0x000fc8000000000a */
[----:B------:R-:W-:Y:S01]  /*2d10*/  FFMA R3, R3, 0.69314718246459960938, R10 ;  /* 0x3f31721803037823 */ /* 0x000fe2000000000a */
[----:B------:R-:W-:Y:S01]  /*2d20*/  IMAD.MOV.U32 R10, RZ, RZ, R7 ;  /* 0x000000ffff0a7224 */ /* 0x000fe200078e0007 */
[----:B------:R0:W-:Y:S01]  /*2d30*/  STL.64 [R1+0x10], R8 ;  /* 0x0000100801007387 */ /* 0x0001e20000100a00 */
[C---:B------:R-:W-:Y:S01]  /*2d40*/  @P0 FFMA R3, R0.reuse, R11, +INF ;  /* 0x7f80000000030423 */ /* 0x040fe2000000000b */
[----:B------:R-:W-:Y:S01]  /*2d50*/  FSETP.NEU.AND P0, PT, R0, RZ, PT ;  /* 0x000000ff0000720b */ /* 0x000fe20003f0d000 */
[----:B------:R-:W-:Y:S02]  /*2d60*/  IMAD.MOV.U32 R11, RZ, RZ, R4 ;  /* 0x000000ffff0b7224 */ /* 0x000fe400078e0004 */
[----:B------:R-:W-:-:S03]  /*2d70*/  FMUL R0, R3, -0.5 ;  /* 0xbf00000003007820 */ /* 0x000fc60000400000 */
[----:B------:R0:W-:Y:S02]  /*2d80*/  STL.64 [R1+0x8], R10 ;  /* 0x0000080a01007387 */ /* 0x0001e40000100a00 */
[----:B------:R-:W-:Y:S01]  /*2d90*/  FSEL R0, R0, +INF , P0 ;  /* 0x7f80000000007808 */ /* 0x000fe20000000000 */
[----:B----4-:R-:W-:-:S05]  /*2da0*/  IMAD.WIDE.U32 R4, R2, 0x28, R12 ;  /* 0x0000002802047825 */ /* 0x010fca00078e000c */
[----:B------:R0:W-:Y:S04]  /*2db0*/  ST.E desc[UR36][R4.64+0x1c], R0 ;  /* 0x00001c0004007985 */ /* 0x0001e8000c101924 */
[----:B------:R-:W2:Y:S01]  /*2dc0*/  LDG.E R3, desc[UR36][R16.64+0x8] ;  /* 0x0000082410037981 */ /* 0x000ea2000c1e1900 */
[----:B------:R-:W-:-:S05]  /*2dd0*/  VIADD R2, R2, 0x1 ;  /* 0x0000000102027836 */ /* 0x000fca0000000000 */
[----:B--2---:R-:W-:-:S13]  /*2de0*/  ISETP.GE.AND P0, PT, R2, R3, PT ;  /* 0x000000030200720c */ /* 0x004fda0003f06270 */
[----:B0-----:R-:W-:Y:S05]  /*2df0*/  @!P0 BRA `(.L_x_23) ;  /* 0xffffffd000c88947 */ /* 0x001fea000383ffff */
[----:B------:R-:W-:Y:S05]  /*2e00*/  BSYNC.RECONVERGENT B7 ;  /* 0x0000000000077941 */ /* 0x000fea0003800200 */
.L_x_1:
[----:B------:R-:W-:-:S07]  /*2e10*/  IMAD.MOV.U32 R4, RZ, RZ, R3 ;  /* 0x000000ffff047224 */ /* 0x000fce00078e0003 */
.L_x_0:
[----:B------:R-:W-:Y:S01]  /*2e20*/  ISETP.GE.AND P0, PT, R4, 0x1, PT ;  /* 0x000000010400780c */ /* 0x000fe20003f06270 */
[----:B------:R-:W-:Y:S01]  /*2e30*/  BSSY.RECONVERGENT B1, `(.L_x_24) ;  /* 0x0000073000017945 */ /* 0x000fe20003800200 */
[----:B------:R-:W-:Y:S02]  /*2e40*/  IMAD.MOV.U32 R0, RZ, RZ, RZ ;  /* 0x000000ffff007224 */ /* 0x000fe400078e00ff */
[----:B------:R-:W-:-:S09]  /*2e50*/  IMAD.MOV.U32 R3, RZ, RZ, RZ ;  /* 0x000000ffff037224 */ /* 0x000fd200078e00ff */
[----:B------:R-:W-:Y:S05]  /*2e60*/  @!P0 BRA `(.L_x_25) ;  /* 0x0000000400bc8947 */ /* 0x000fea0003800000 */
[----:B------:R-:W5:Y:S01]  /*2e70*/  LDG.E.64 R16, desc[UR36][R16.64] ;  /* 0x0000002410107981 */ /* 0x000f62000c1e1b00 */
[C---:B------:R-:W-:Y:S01]  /*2e80*/  ISETP.GE.U32.AND P0, PT, R4.reuse, 0x4, PT ;  /* 0x000000040400780c */ /* 0x040fe20003f06070 */
[----:B------:R-:W-:Y:S01]  /*2e90*/  BSSY.RECONVERGENT B0, `(.L_x_26) ;  /* 0x0000052000007945 */ /* 0x000fe20003800200 */
[----:B------:R-:W-:Y:S01]  /*2ea0*/  LOP3.LUT R2, R4, 0x3, RZ, 0xc0, !PT ;  /* 0x0000000304027812 */ /* 0x000fe200078ec0ff */
[----:B------:R-:W-:Y:S02]  /*2eb0*/  IMAD.MOV.U32 R0, RZ, RZ, RZ ;  /* 0x000000ffff007224 */ /* 0x000fe400078e00ff */
[----:B------:R-:W-:Y:S02]  /*2ec0*/  IMAD.MOV.U32 R3, RZ, RZ, RZ ;  /* 0x000000ffff037224 */ /* 0x000fe400078e00ff */
[----:B------:R-:W-:-:S06]  /*2ed0*/  IMAD.MOV.U32 R7, RZ, RZ, RZ ;  /* 0x000000ffff077224 */ /* 0x000fcc00078e00ff */
[----:B------:R-:W-:Y:S05]  /*2ee0*/  @!P0 BRA `(.L_x_27) ;  /* 0x0000000400308947 */ /* 0x000fea0003800000 */
[----:B-----5:R-:W-:Y:S01]  /*2ef0*/  IADD3 R8, P0, PT, R16, 0x50, RZ ;  /* 0x0000005010087810 */ /* 0x020fe20007f1e0ff */
[----:B------:R-:W-:Y:S01]  /*2f00*/  IMAD.MOV.U32 R0, RZ, RZ, RZ ;  /* 0x000000ffff007224 */ /* 0x000fe200078e00ff */
[----:B------:R-:W-:Y:S01]  /*2f10*/  LOP3.LUT R7, R4, 0x7ffffffc, RZ, 0xc0, !PT ;  /* 0x7ffffffc04077812 */ /* 0x000fe200078ec0ff */
[----:B------:R-:W-:Y:S02]  /*2f20*/  IMAD.MOV.U32 R3, RZ, RZ, RZ ;  /* 0x000000ffff037224 */ /* 0x000fe400078e00ff */
[----:B------:R-:W-:Y:S02]  /*2f30*/  IMAD.X R5, RZ, RZ, R17, P0 ;  /* 0x000000ffff057224 */ /* 0x000fe400000e0611 */
[----:B------:R-:W-:-:S07]  /*2f40*/  IMAD.MOV R6, RZ, RZ, -R7 ;  /* 0x000000ffff067224 */ /* 0x000fce00078e0a07 */
.L_x_40:
[----:B------:R-:W-:-:S05]  /*2f50*/  IMAD.MOV.U32 R4, RZ, RZ, R8 ;  /* 0x000000ffff047224 */ /* 0x000fca00078e0008 */
[----:B------:R-:W2:Y:S01]  /*2f60*/  LD.E.U8 R8, desc[UR36][R4.64+-0x30] ;  /* 0xffffd02404087980 */ /* 0x000ea2000c101100 */
[----:B------:R-:W-:Y:S01]  /*2f70*/  VIADD R6, R6, 0x4 ;  /* 0x0000000406067836 */ /* 0x000fe20000000000 */
[----:B------:R-:W-:Y:S04]  /*2f80*/  BSSY.RECONVERGENT B2, `(.L_x_28) ;  /* 0x000000f000027945 */ /* 0x000fe80003800200 */
[----:B------:R-:W-:Y:S02]  /*2f90*/  ISETP.NE.AND P1, PT, R6, RZ, PT ;  /* 0x000000ff0600720c */ /* 0x000fe40003f25270 */
[----:B--2---:R-:W-:-:S13]  /*2fa0*/  ISETP.NE.AND P0, PT, R8, RZ, PT ;  /* 0x000000ff0800720c */ /* 0x004fda0003f05270 */
[----:B------:R-:W-:Y:S05]  /*2fb0*/  @!P0 BRA `(.L_x_29) ;  /* 0x00000000002c8947 */ /* 0x000fea0003800000 */
[----:B------:R-:W-:-:S04]  /*2fc0*/  ISETP.NE.U32.AND P0, PT, R0, RZ, PT ;  /* 0x000000ff0000720c */ /* 0x000fc80003f05070 */
[----:B------:R-:W-:-:S13]  /*2fd0*/  ISETP.NE.AND.EX P0, PT, R3, RZ, PT, P0 ;  /* 0x000000ff0300720c */ /* 0x000fda0003f05300 */
[----:B------:R-:W-:Y:S05]  /*2fe0*/  @!P0 BRA `(.L_x_30) ;  /* 0x0000000000188947 */ /* 0x000fea0003800000 */
[----:B------:R-:W-:Y:S01]  /*2ff0*/  IMAD.MOV.U32 R9, RZ, RZ, R3 ;  /* 0x000000ffff097224 */ /* 0x000fe200078e0003 */
[----:B------:R-:W2:Y:S01]  /*3000*/  LD.E R10, desc[UR36][R4.64+-0x34] ;  /* 0xffffcc24040a7980 */ /* 0x000ea2000c101900 */
[----:B------:R-:W-:-:S05]  /*3010*/  IMAD.MOV.U32 R8, RZ, RZ, R0 ;  /* 0x000000ffff087224 */ /* 0x000fca00078e0000 */
[----:B------:R-:W2:Y:S02]  /*3020*/  LD.E R9, desc[UR36][R8.64+0x1c] ;  /* 0x00001c2408097980 */ /* 0x000ea4000c101900 */
[----:B--2---:R-:W-:-:S13]  /*3030*/  FSETP.GEU.AND P0, PT, R10, R9, PT ;  /* 0x000000090a00720b */ /* 0x004fda0003f0e000 */
[----:B------:R-:W-:Y:S05]  /*3040*/  @P0 BRA `(.L_x_29) ;  /* 0x0000000000080947 */ /* 0x000fea0003800000 */
.L_x_30:
[----:B------:R-:W-:-:S04]  /*3050*/  IADD3 R0, P0, PT, R4, -0x50, RZ ;  /* 0xffffffb004007810 */ /* 0x000fc80007f1e0ff */
[----:B------:R-:W-:-:S09]  /*3060*/  IADD3.X R3, PT, PT, R5, -0x1, RZ, P0, !PT ;  /* 0xffffffff05037810 */ /* 0x000fd200007fe4ff */
.L_x_29:
[----:B------:R-:W-:Y:S05]  /*3070*/  BSYNC.RECONVERGENT B2 ;  /* 0x0000000000027941 */ /* 0x000fea0003800200 */
.L_x_28:
[----:B------:R-:W2:Y:S01]  /*3080*/  LD.E.U8 R8, desc[UR36][R4.64+-0x8] ;  /* 0xfffff82404087980 */ /* 0x000ea2000c101100 */
[----:B------:R-:W-:Y:S01]  /*3090*/  BSSY.RECONVERGENT B2, `(.L_x_31) ;  /* 0x000000e000027945 */ /* 0x000fe20003800200 */
        /* <DEDUP_REMOVED lines=11> */
.L_x_33:
[----:B------:R-:W-:-:S04]  /*3150*/  IADD3 R0, P0, PT, R4, -0x28, RZ ;  /* 0xffffffd804007810 */ /* 0x000fc80007f1e0ff */
[----:B------:R-:W-:-:S09]  /*3160*/  IADD3.X R3, PT, PT, R5, -0x1, RZ, P0, !PT ;  /* 0xffffffff05037810 */ /* 0x000fd200007fe4ff */
.L_x_32:
[----:B------:R-:W-:Y:S05]  /*3170*/  BSYNC.RECONVERGENT B2 ;  /* 0x0000000000027941 */ /* 0x000fea0003800200 */
.L_x_31:
        /* <DEDUP_REMOVED lines=13> */
.L_x_36:
[----:B------:R-:W-:Y:S02]  /*3250*/  IMAD.MOV.U32 R0, RZ, RZ, R4 ;  /* 0x000000ffff007224 */ /* 0x000fe400078e0004 */
[----:B------:R-:W-:-:S07]  /*3260*/  IMAD.MOV.U32 R3, RZ, RZ, R5 ;  /* 0x000000ffff037224 */ /* 0x000fce00078e0005 */
.L_x_35:
[----:B------:R-:W-:Y:S05]  /*3270*/  BSYNC.RECONVERGENT B2 ;  /* 0x0000000000027941 */ /* 0x000fea0003800200 */
.L_x_34:
        /* <DEDUP_REMOVED lines=13> */
.L_x_39:
[----:B------:R-:W-:-:S05]  /*3350*/  IADD3 R0, P0, PT, R4, 0x28, RZ ;  /* 0x0000002804007810 */ /* 0x000fca0007f1e0ff */
[----:B------:R-:W-:-:S08]  /*3360*/  IMAD.X R3, RZ, RZ, R5, P0 ;  /* 0x000000ffff037224 */ /* 0x000fd000000e0605 */
.L_x_38:
[----:B------:R-:W-:Y:S05]  /*3370*/  BSYNC.RECONVERGENT B2 ;  /* 0x0000000000027941 */ /* 0x000fea0003800200 */
.L_x_37:
[----:B------:R-:W-:-:S05]  /*3380*/  IADD3 R8, P0, PT, R4, 0xa0, RZ ;  /* 0x000000a004087810 */ /* 0x000fca0007f1e0ff */
[----:B------:R-:W-:Y:S01]  /*3390*/  IMAD.X R5, RZ, RZ, R5, P0 ;  /* 0x000000ffff057224 */ /* 0x000fe200000e0605 */
[----:B------:R-:W-:Y:S07]  /*33a0*/  @P1 BRA `(.L_x_40) ;  /* 0xfffffff800e81947 */ /* 0x000fee000383ffff */
.L_x_27:
[----:B------:R-:W-:Y:S05]  /*33b0*/  BSYNC.RECONVERGENT B0 ;  /* 0x0000000000007941 */ /* 0x000fea0003800200 */
.L_x_26:
[----:B------:R-:W-:-:S13]  /*33c0*/  ISETP.NE.AND P0, PT, R2, RZ, PT ;  /* 0x000000ff0200720c */ /* 0x000fda0003f05270 */
[----:B------:R-:W-:Y:S05]  /*33d0*/  @!P0 BRA `(.L_x_25) ;  /* 0x0000000000608947 */ /* 0x000fea0003800000 */
[----:B-----5:R-:W-:-:S04]  /*33e0*/  IMAD.WIDE.U32 R16, R7, 0x28, R16 ;  /* 0x0000002807107825 */ /* 0x020fc800078e0010 */
[----:B------:R-:W-:Y:S02]  /*33f0*/  IMAD.MOV R6, RZ, RZ, -R2 ;  /* 0x000000ffff067224 */ /* 0x000fe400078e0a02 */
[----:B------:R-:W-:Y:S02]  /*3400*/  IMAD.MOV.U32 R4, RZ, RZ, R16 ;  /* 0x000000ffff047224 */ /* 0x000fe400078e0010 */
[----:B------:R-:W-:-:S07]  /*3410*/  IMAD.MOV.U32 R5, RZ, RZ, R17 ;  /* 0x000000ffff057224 */ /* 0x000fce00078e0011 */
.L_x_44:
        /* <DEDUP_REMOVED lines=10> */
[----:B------:R-:W2:Y:S05]  /*34c0*/  LD.E R7, desc[UR36][R4.64+0x1c] ;  /* 0x00001c2404077980 */ /* 0x000eaa000c101900 */
[----:B------:R-:W2:Y:S02]  /*34d0*/  LD.E R2, desc[UR36][R2.64+0x1c] ;  /* 0x00001c2402027980 */ /* 0x000ea4000c101900 */
[----:B--2---:R-:W-:-:S13]  /*34e0*/  FSETP.GEU.AND P0, PT, R7, R2, PT ;  /* 0x000000020700720b */ /* 0x004fda0003f0e000 */
[----:B------:R-:W-:Y:S05]  /*34f0*/  @P0 BRA `(.L_x_42) ;  /* 0x0000000000080947 */ /* 0x000fea0003800000 */
.L_x_43:
[----:B------:R-:W-:Y:S02]  /*3500*/  IMAD.MOV.U32 R0, RZ, RZ, R4 ;  /* 0x000000ffff007224 */ /* 0x000fe400078e0004 */
[----:B------:R-:W-:-:S07]  /*3510*/  IMAD.MOV.U32 R3, RZ, RZ, R5 ;  /* 0x000000ffff037224 */ /* 0x000fce00078e0005 */
.L_x_42:
[----:B------:R-:W-:Y:S05]  /*3520*/  BSYNC.RECONVERGENT B0 ;  /* 0x0000000000007941 */ /* 0x000fea0003800200 */
.L_x_41:
[----:B------:R-:W-:-:S05]  /*3530*/  IADD3 R4, P0, PT, R4, 0x28, RZ ;  /* 0x0000002804047810 */ /* 0x000fca0007f1e0ff */
[----:B------:R-:W-:Y:S01]  /*3540*/  IMAD.X R5, RZ, RZ, R5, P0 ;  /* 0x000000ffff057224 */ /* 0x000fe200000e0605 */
[----:B------:R-:W-:Y:S07]  /*3550*/  @P1 BRA `(.L_x_44) ;  /* 0xfffffffc00b01947 */ /* 0x000fee000383ffff */
.L_x_25:
[----:B------:R-:W-:Y:S05]  /*3560*/  BSYNC.RECONVERGENT B1 ;  /* 0x0000000000017941 */ /* 0x000fea0003800200 */
.L_x_24:
[----:B-----5:R-:W-:Y:S02]  /*3570*/  IMAD.MOV.U32 R16, RZ, RZ, R0 ;  /* 0x000000ffff107224 */ /* 0x020fe400078e0000 */
[----:B------:R-:W-:-:S03]  /*3580*/  IMAD.MOV.U32 R17, RZ, RZ, R3 ;  /* 0x000000ffff117224 */ /* 0x000fc600078e0003 */
[----:B------:R-:W-:-:S04]  /*3590*/  ISETP.NE.U32.AND P0, PT, R16, RZ, PT ;  /* 0x000000ff1000720c */ /* 0x000fc80003f05070 */
[----:B------:R-:W-:-:S13]  /*35a0*/  ISETP.NE.AND.EX P0, PT, R17, RZ, PT, P0 ;  /* 0x000000ff1100720c */ /* 0x000fda0003f05300 */
[----:B------:R-:W-:Y:S05]  /*35b0*/  @!P0 BRA `(.L_x_45) ;  /* 0x0000000000d48947 */ /* 0x000fea0003800000 */
[----:B------:R-:W2:Y:S01]  /*35c0*/  LD.E R0, desc[UR36][R16.64+0x8] ;  /* 0x0000082410007980 */ /* 0x000ea2000c101900 */
[----:B------:R-:W-:Y:S01]  /*35d0*/  BSSY.RECONVERGENT B0, `(.L_x_46) ;  /* 0x0000011000007945 */ /* 0x000fe20003800200 */
[----:B--2---:R-:W-:-:S13]  /*35e0*/  ISETP.GE.AND P0, PT, R0, 0x1, PT ;  /* 0x000000010000780c */ /* 0x004fda0003f06270 */
[----:B------:R-:W-:Y:S05]  /*35f0*/  @!P0 BRA `(.L_x_47) ;  /* 0x0000000000388947 */ /* 0x000fea0003800000 */
[----:B------:R-:W0:Y:S01]  /*3600*/  LDC.64 R6, c[0x0][0x380] ;  /* 0x0000e000ff067b82 */ /* 0x000e220000000a00 */
[----:B------:R-:W-:-:S07]  /*3610*/  IMAD.MOV.U32 R9, RZ, RZ, RZ ;  /* 0x000000ffff097224 */ /* 0x000fce00078e00ff */
.L_x_48:
[----:B------:R-:W2:Y:S04]  /*3620*/  LD.E.64 R2, desc[UR36][R16.64] ;  /* 0x0000002410027980 */ /* 0x000ea8000c101b00 */
[----:B0-----:R-:W3:Y:S01]  /*3630*/  LDG.E.64 R4, desc[UR36][R6.64+0x10] ;  /* 0x0000102406047981 */ /* 0x001ee2000c1e1b00 */
[----:B--2---:R-:W-:-:S06]  /*3640*/  IMAD.WIDE.U32 R2, R9, 0x4, R2 ;  /* 0x0000000409027825 */ /* 0x004fcc00078e0002 */
[----:B------:R-:W3:Y:S02]  /*3650*/  LD.E R3, desc[UR36][R2.64] ;  /* 0x0000002402037980 */ /* 0x000ee4000c101900 */
[----:B---3--:R-:W-:-:S05]  /*3660*/  IMAD.WIDE R4, R3, 0x4, R4 ;  /* 0x0000000403047825 */ /* 0x008fca00078e0204 */
[----:B------:R-:W2:Y:S02]  /*3670*/  LD.E R0, desc[UR36][R4.64] ;  /* 0x0000002404007980 */ /* 0x000ea4000c101900 */
[----:B--2---:R-:W-:-:S05]  /*3680*/  VIADD R11, R0, 0xffffffff ;  /* 0xffffffff000b7836 */ /* 0x004fca0000000000 */
[----:B------:R1:W-:Y:S04]  /*3690*/  ST.E desc[UR36][R4.64], R11 ;  /* 0x0000000b04007985 */ /* 0x0003e8000c101924 */
[----:B------:R-:W2:Y:S01]  /*36a0*/  LD.E R0, desc[UR36][R16.64+0x8] ;  /* 0x0000082410007980 */ /* 0x000ea2000c101900 */
[----:B------:R-:W-:-:S05]  /*36b0*/  VIADD R9, R9, 0x1 ;  /* 0x0000000109097836 */ /* 0x000fca0000000000 */
[----:B--2---:R-:W-:-:S13]  /*36c0*/  ISETP.GE.AND P0, PT, R9, R0, PT ;  /* 0x000000000900720c */ /* 0x004fda0003f06270 */
[----:B-1----:R-:W-:Y:S05]  /*36d0*/  @!P0 BRA `(.L_x_48) ;  /* 0xfffffffc00d08947 */ /* 0x002fea000383ffff */
.L_x_47:
[----:B------:R-:W-:Y:S05]  /*36e0*/  BSYNC.RECONVERGENT B0 ;  /* 0x0000000000007941 */ /* 0x000fea0003800200 */
.L_x_46:
[----:B------:R-:W2:Y:S01]  /*36f0*/  LD.E R0, desc[UR36][R16.64+0x18] ;  /* 0x0000182410007980 */ /* 0x000ea2000c101900 */
[----:B------:R-:W-:Y:S01]  /*3700*/  BSSY.RECONVERGENT B0, `(.L_x_49) ;  /* 0x0000011000007945 */ /* 0x000fe20003800200 */
[----:B--2---:R-:W-:-:S13]  /*3710*/  ISETP.GE.AND P0, PT, R0, 0x1, PT ;  /* 0x000000010000780c */ /* 0x004fda0003f06270 */
[----:B------:R-:W-:Y:S05]  /*3720*/  @!P0 BRA `(.L_x_50) ;  /* 0x0000000000388947 */ /* 0x000fea0003800000 */
[----:B------:R-:W0:Y:S01]  /*3730*/  LDC.64 R6, c[0x0][0x380] ;  /* 0x0000e000ff067b82 */ /* 0x000e220000000a00 */
[----:B------:R-:W-:-:S07]  /*3740*/  IMAD.MOV.U32 R9, RZ, RZ, RZ ;  /* 0x000000ffff097224 */ /* 0x000fce00078e00ff */
.L_x_51:
        /* <DEDUP_REMOVED lines=12> */
.L_x_50:
[----:B------:R-:W-:Y:S05]  /*3810*/  BSYNC.RECONVERGENT B0 ;  /* 0x0000000000007941 */ /* 0x000fea0003800200 */
.L_x_49:
[----:B------:R-:W2:Y:S01]  /*3820*/  LD.E R0, desc[UR36][R16.64+0x1c] ;  /* 0x00001c2410007980 */ /* 0x000ea2000c101900 */
[----:B------:R-:W-:Y:S01]  /*3830*/  MOV R8, 0x0 ;  /* 0x0000000000087802 */ /* 0x000fe20000000f00 */
[----:B------:R-:W0:Y:S01]  /*3840*/  LDCU.64 UR4, c[0x4][0x58] ;  /* 0x01000b00ff0477ac */ /* 0x000e220008000a00 */
[----:B------:R-:W-:Y:S02]  /*3850*/  IMAD.U32 R6, RZ, RZ, UR38 ;  /* 0x00000026ff067e24 */ /* 0x000fe4000f8e00ff */
[----:B------:R-:W-:Y:S02]  /*3860*/  IMAD.U32 R7, RZ, RZ, UR39 ;  /* 0x00000027ff077e24 */ /* 0x000fe4000f8e00ff */
[----:B------:R-:W1:Y:S01]  /*3870*/  LDC.64 R8, c[0x4][R8] ;  /* 0x0100000008087b82 */ /* 0x000e620000000a00 */
[----:B0-----:R-:W-:Y:S02]  /*3880*/  IMAD.U32 R4, RZ, RZ, UR4 ;  /* 0x00000004ff047e24 */ /* 0x001fe4000f8e00ff */
[----:B------:R-:W-:Y:S01]  /*3890*/  IMAD.U32 R5, RZ, RZ, UR5 ;  /* 0x00000005ff057e24 */ /* 0x000fe2000f8e00ff */
[----:B--2---:R-:W0:Y:S02]  /*38a0*/  F2F.F64.F32 R2, R0 ;  /* 0x0000000000027310 */ /* 0x004e240000201800 */
[----:B01----:R0:W-:Y:S04]  /*38b0*/  STL.64 [R1+0x30], R2 ;  /* 0x0000300201007387 */ /* 0x0031e80000100a00 */
[----:B------:R-:W-:-:S07]  /*38c0*/  LEPC R20, `(.L_x_52) ;  /* 0x000000001014794e */ /* 0x000fce0000000000 */
[----:B0-----:R-:W-:Y:S05]  /*38d0*/  CALL.ABS.NOINC R8 ;  /* 0x0000000008007343 */ /* 0x001fea0003c00000 */
.L_x_52:
[----:B------:R-:W-:Y:S04]  /*38e0*/  ST.E desc[UR36][R16.64+0x1c], RZ ;  /* 0x00001cff10007985 */ /* 0x000fe8000c101924 */
[----:B------:R-:W-:Y:S01]  /*38f0*/  ST.E.U8 desc[UR36][R16.64+0x20], RZ ;  /* 0x000020ff10007985 */ /* 0x000fe2000c101124 */
[----:B------:R-:W-:Y:S05]  /*3900*/  EXIT ;  /* 0x000000000000794d */ /* 0x000fea0003800000 */
.L_x_45:
[----:B------:R-:W-:Y:S01]  /*3910*/  MOV R0, 0x0 ;  /* 0x0000000000007802 */ /* 0x000fe20000000f00 */
[----:B------:R-:W0:Y:S01]  /*3920*/  LDCU.64 UR4, c[0x4][0x50] ;  /* 0x01000a00ff0477ac */ /* 0x000e220008000a00 */
[----:B------:R-:W-:Y:S02]  /*3930*/  CS2R R6, SRZ ;  /* 0x0000000000067805 */ /* 0x000fe4000001ff00 */
[----:B------:R1:W2:Y:S01]  /*3940*/  LDC.64 R2, c[0x4][R0] ;  /* 0x0100000000027b82 */ /* 0x0002a20000000a00 */
[----:B0-----:R-:W-:Y:S02]  /*3950*/  IMAD.U32 R4, RZ, RZ, UR4 ;  /* 0x00000004ff047e24 */ /* 0x001fe4000f8e00ff */
[----:B-1----:R-:W-:-:S07]  /*3960*/  IMAD.U32 R5, RZ, RZ, UR5 ;  /* 0x00000005ff057e24 */ /* 0x002fce000f8e00ff */
[----:B------:R-:W-:-:S07]  /*3970*/  LEPC R20, `(.L_x_53) ;  /* 0x000000001014794e */ /* 0x000fce0000000000 */
[----:B--2---:R-:W-:Y:S05]  /*3980*/  CALL.ABS.NOINC R2 ;  /* 0x0000000002007343 */ /* 0x004fea0003c00000 */
.L_x_53:
[----:B------:R-:W-:Y:S05]  /*3990*/  EXIT ;  /* 0x000000000000794d */ /* 0x000fea0003800000 */
.L_x_54:
[----:B------:R-:W-:-:S00]  /*39a0*/  BRA `(.L_x_54) ;  /* 0xfffffffc00fc7947 */ /* 0x000fc0000383ffff */
[----:B------:R-:W-:-:S00]  /*39b0*/  NOP ;  /* 0x0000000000007918 */ /* 0x000fc00000000000 */
        /* <DEDUP_REMOVED lines=12> */
.L_x_55:


//--------------------- .nv.global.init           --------------------------
	.section	.nv.global.init,"aw",@progbits
	.align	4
.nv.global.init:
	.type		mrg32k3aM1SubSeq,@object
	.size		mrg32k3aM1SubSeq,(mrg32k3aM2SubSeq - mrg32k3aM1SubSeq)
mrg32k3aM1SubSeq:
        /*0000*/ 	.byte	0x0b, 0xcc, 0xee, 0x04, 0x73, 0x29, 0x8b, 0x6f, 0xf6, 0x53, 0x03, 0xf6, 0x23, 0xf6, 0xea, 0xda
        /* <DEDUP_REMOVED lines=125> */
	.type		mrg32k3aM2SubSeq,@object
	.size		mrg32k3aM2SubSeq,(mrg32k3aM1 - mrg32k3aM2SubSeq)
mrg32k3aM2SubSeq:
        /* <DEDUP_REMOVED lines=126> */
	.type		mrg32k3aM1,@object
	.size		mrg32k3aM1,(mrg32k3aM1Seq - mrg32k3aM1)
mrg32k3aM1:
        /* <DEDUP_REMOVED lines=144> */
	.type		mrg32k3aM1Seq,@object
	.size		mrg32k3aM1Seq,(mrg32k3aM2 - mrg32k3aM1Seq)
mrg32k3aM1Seq:
        /* <DEDUP_REMOVED lines=144> */
	.type		mrg32k3aM2,@object
	.size		mrg32k3aM2,(mrg32k3aM2Seq - mrg32k3aM2)
mrg32k3aM2:
        /* <DEDUP_REMOVED lines=144> */
	.type		mrg32k3aM2Seq,@object
	.size		mrg32k3aM2Seq,(precalc_xorwow_matrix - mrg32k3aM2Seq)
mrg32k3aM2Seq:
        /* <DEDUP_REMOVED lines=144> */
	.type		precalc_xorwow_matrix,@object
	.size		precalc_xorwow_matrix,(precalc_xorwow_offset_matrix - precalc_xorwow_matrix)
precalc_xorwow_matrix:
        /* <DEDUP_REMOVED lines=6400> */
	.type		precalc_xorwow_offset_matrix,@object
	.size		precalc_xorwow_offset_matrix,($str - precalc_xorwow_offset_matrix)
precalc_xorwow_offset_matrix:
        /* <DEDUP_REMOVED lines=6400> */
	.type		$str,@object
	.size		$str,($str$1 - $str)
$str:
        /*353c0*/ 	.byte	0x43, 0x68, 0x65, 0x63, 0x6b, 0x69, 0x6e, 0x67, 0x20, 0x70, 0x6c, 0x61, 0x63, 0x65, 0x5b, 0x25
        /*353d0*/ 	.byte	0x64, 0x5d, 0x3a, 0x20, 0x25, 0x64, 0x0a, 0x00
	.type		$str$1,@object
	.size		$str$1,($str$2 - $str$1)
$str$1:
        /*353d8*/ 	.byte	0x4e, 0x6f, 0x20, 0x74, 0x72, 0x61, 0x6e, 0x73, 0x69, 0x74, 0x69, 0x6f, 0x6e, 0x20, 0x69, 0x73
        /*353e8*/ 	.byte	0x20, 0x72, 0x65, 0x61, 0x64, 0x79, 0x2e, 0x0a, 0x00
	.type		$str$2,@object
	.size		$str$2,(.L_11 - $str$2)
$str$2:
        /*353f1*/ 	.byte	0x46, 0x69, 0x72, 0x65, 0x64, 0x20, 0x74, 0x72, 0x61, 0x6e, 0x73, 0x69, 0x74, 0x69, 0x6f, 0x6e
        /*35401*/ 	.byte	0x20, 0x77, 0x69, 0x74, 0x68, 0x20, 0x66, 0x69, 0x72, 0x69, 0x6e, 0x67, 0x20, 0x74, 0x69, 0x6d
        /*35411*/ 	.byte	0x65, 0x3a, 0x20, 0x25, 0x66, 0x0a, 0x00
.L_11:


//--------------------- .nv.shared.reserved.0     --------------------------
	.section	.nv.shared.reserved.0,"aw",@nobits
	.weak		__nv_reservedSMEM_offset_0_alias
	.size		__nv_reservedSMEM_offset_0_alias, 0, 64
	.other		__nv_reservedSMEM_offset_0_alias,@"STO_CUDA_RESERVED_SHARED STV_DEFAULT"
__nv_reservedSMEM_offset_0_alias:
	.zero		0
	.zero		64


//--------------------- .nv.constant0._Z12simulate_spnP3SPNi --------------------------
	.section	.nv.constant0._Z12simulate_spnP3SPNi,"a",@progbits
	.sectionflags	@""
	.align	4
.nv.constant0._Z12simulate_spnP3SPNi:
	.zero		908


//--------------------- SYMBOLS --------------------------

	.type		.nv.reservedSmem.offset0,@object
	.size		.nv.reservedSmem.offset0,0x4
	.type		vprintf,@function
